//
// Generated by NVIDIA NVVM Compiler
//
// Compiler Build ID: CL-36424714
// Cuda compilation tools, release 13.0, V13.0.88
// Based on NVVM 20.0.0
//

.version 9.0
.target sm_100
.address_size 64

	// .globl	_Z5sobelPhS_jjj
.const .align 1 .b8 mask[50] = {255, 252, 250, 252, 255, 254, 248, 244, 248, 254, 0, 0, 0, 0, 0, 2, 8, 12, 8, 2, 1, 4, 6, 4, 1, 255, 254, 0, 2, 1, 252, 248, 0, 8, 4, 250, 244, 0, 12, 6, 252, 248, 0, 8, 4, 255, 254, 0, 2, 1};
// _ZZ5sobelPhS_jjjE1S has been demoted

.visible .entry _Z5sobelPhS_jjj(
	.param .u64 .ptr .align 1 _Z5sobelPhS_jjj_param_0,
	.param .u64 .ptr .align 1 _Z5sobelPhS_jjj_param_1,
	.param .u32 _Z5sobelPhS_jjj_param_2,
	.param .u32 _Z5sobelPhS_jjj_param_3,
	.param .u32 _Z5sobelPhS_jjj_param_4
)
{
	.reg .pred 	%p<38>;
	.reg .b16 	%rs<13>;
	.reg .b32 	%r<164>;
	.reg .b32 	%f<89>;
	.reg .b64 	%rd<32>;
	// demoted variable
	.shared .align 1 .b8 _ZZ5sobelPhS_jjjE1S[4107];
	ld.param.u64 	%rd3, [_Z5sobelPhS_jjj_param_0];
	ld.param.u64 	%rd2, [_Z5sobelPhS_jjj_param_1];
	ld.param.u32 	%r45, [_Z5sobelPhS_jjj_param_2];
	ld.param.u32 	%r43, [_Z5sobelPhS_jjj_param_3];
	ld.param.u32 	%r44, [_Z5sobelPhS_jjj_param_4];
	cvta.to.global.u64 	%rd1, %rd3;
	mov.u32 	%r1, %tid.y;
	mov.u32 	%r2, %ntid.y;
	mov.u32 	%r3, %tid.x;
	mad.lo.s32 	%r158, %r1, %r2, %r3;
	mov.u32 	%r46, %ctaid.x;
	mov.u32 	%r5, %ntid.x;
	mul.lo.s32 	%r6, %r46, %r5;
	add.s32 	%r47, %r6, %r3;
	mov.u32 	%r48, %ctaid.y;
	mul.lo.s32 	%r7, %r48, %r2;
	add.s32 	%r49, %r7, %r1;
	mad.lo.s32 	%r8, %r43, %r49, %r47;
	setp.ge.u32 	%p1, %r47, %r43;
	setp.ge.u32 	%p2, %r49, %r45;
	or.pred  	%p3, %p1, %p2;
	@%p3 bra 	$L__BB0_18;
	add.s32 	%r9, %r5, 5;
	add.s32 	%r51, %r2, 5;
	mul.lo.s32 	%r10, %r9, %r51;
	setp.ge.u32 	%p4, %r158, %r10;
	@%p4 bra 	$L__BB0_15;
	add.s32 	%r11, %r6, -2;
	add.s32 	%r12, %r7, -2;
	mul.lo.s32 	%r13, %r5, %r2;
	add.s32 	%r14, %r158, %r13;
	max.u32 	%r52, %r10, %r14;
	setp.lt.u32 	%p5, %r14, %r10;
	selp.u32 	%r53, 1, 0, %p5;
	add.s32 	%r54, %r14, %r53;
	sub.s32 	%r55, %r52, %r54;
	div.u32 	%r56, %r55, %r13;
	add.s32 	%r15, %r56, %r53;
	and.b32  	%r57, %r15, 1;
	setp.eq.b32 	%p6, %r57, 1;
	@%p6 bra 	$L__BB0_6;
	div.u32 	%r16, %r158, %r9;
	mul.lo.s32 	%r58, %r16, %r9;
	sub.s32 	%r17, %r158, %r58;
	add.s32 	%r18, %r11, %r17;
	add.s32 	%r19, %r12, %r16;
	setp.gt.s32 	%p7, %r18, -1;
	setp.lt.u32 	%p8, %r18, %r43;
	and.pred  	%p9, %p7, %p8;
	setp.gt.s32 	%p10, %r19, -1;
	setp.lt.u32 	%p11, %r19, %r45;
	and.pred  	%p12, %p10, %p11;
	and.pred  	%p14, %p9, %p12;
	@%p14 bra 	$L__BB0_5;
	mov.u32 	%r59, _ZZ5sobelPhS_jjjE1S;
	mad.lo.s32 	%r60, %r16, 37, %r59;
	add.s32 	%r61, %r60, %r17;
	mov.b16 	%rs1, 0;
	st.shared.u8 	[%r61], %rs1;
	st.shared.u8 	[%r61+1369], %rs1;
	st.shared.u8 	[%r61+2738], %rs1;
	mov.u32 	%r158, %r14;
	bra.uni 	$L__BB0_6;
$L__BB0_5:
	mad.lo.s32 	%r62, %r19, %r43, %r18;
	mul.lo.s32 	%r63, %r62, %r44;
	cvt.u64.u32 	%rd4, %r63;
	add.s64 	%rd5, %rd1, %rd4;
	ld.global.u8 	%rs2, [%rd5];
	mov.u32 	%r64, _ZZ5sobelPhS_jjjE1S;
	mad.lo.s32 	%r65, %r16, 37, %r64;
	add.s32 	%r66, %r65, %r17;
	st.shared.u8 	[%r66], %rs2;
	add.s32 	%r67, %r63, 1;
	cvt.u64.u32 	%rd6, %r67;
	add.s64 	%rd7, %rd1, %rd6;
	ld.global.u8 	%rs3, [%rd7];
	st.shared.u8 	[%r66+1369], %rs3;
	add.s32 	%r68, %r63, 2;
	cvt.u64.u32 	%rd8, %r68;
	add.s64 	%rd9, %rd1, %rd8;
	ld.global.u8 	%rs4, [%rd9];
	st.shared.u8 	[%r66+2738], %rs4;
	mov.u32 	%r158, %r14;
$L__BB0_6:
	setp.eq.s32 	%p15, %r15, 0;
	@%p15 bra 	$L__BB0_15;
	add.s32 	%r159, %r158, %r13;
	shl.b32 	%r22, %r13, 1;
$L__BB0_8:
	div.u32 	%r25, %r158, %r9;
	mul.lo.s32 	%r69, %r25, %r9;
	sub.s32 	%r26, %r158, %r69;
	add.s32 	%r27, %r11, %r26;
	add.s32 	%r28, %r12, %r25;
	setp.gt.s32 	%p16, %r27, -1;
	setp.lt.u32 	%p17, %r27, %r43;
	and.pred  	%p18, %p16, %p17;
	setp.gt.s32 	%p19, %r28, -1;
	setp.lt.u32 	%p20, %r28, %r45;
	and.pred  	%p21, %p19, %p20;
	and.pred  	%p23, %p18, %p21;
	not.pred 	%p24, %p23;
	@%p24 bra 	$L__BB0_10;
	mad.lo.s32 	%r73, %r28, %r43, %r27;
	mul.lo.s32 	%r74, %r73, %r44;
	cvt.u64.u32 	%rd10, %r74;
	add.s64 	%rd11, %rd1, %rd10;
	ld.global.u8 	%rs6, [%rd11];
	mov.u32 	%r75, _ZZ5sobelPhS_jjjE1S;
	mad.lo.s32 	%r76, %r25, 37, %r75;
	add.s32 	%r77, %r76, %r26;
	st.shared.u8 	[%r77], %rs6;
	add.s32 	%r78, %r74, 1;
	cvt.u64.u32 	%rd12, %r78;
	add.s64 	%rd13, %rd1, %rd12;
	ld.global.u8 	%rs7, [%rd13];
	st.shared.u8 	[%r77+1369], %rs7;
	add.s32 	%r79, %r74, 2;
	cvt.u64.u32 	%rd14, %r79;
	add.s64 	%rd15, %rd1, %rd14;
	ld.global.u8 	%rs8, [%rd15];
	st.shared.u8 	[%r77+2738], %rs8;
	bra.uni 	$L__BB0_11;
$L__BB0_10:
	mov.u32 	%r70, _ZZ5sobelPhS_jjjE1S;
	mad.lo.s32 	%r71, %r25, 37, %r70;
	add.s32 	%r72, %r71, %r26;
	mov.b16 	%rs5, 0;
	st.shared.u8 	[%r72], %rs5;
	st.shared.u8 	[%r72+1369], %rs5;
	st.shared.u8 	[%r72+2738], %rs5;
$L__BB0_11:
	div.u32 	%r29, %r159, %r9;
	mul.lo.s32 	%r80, %r29, %r9;
	sub.s32 	%r30, %r159, %r80;
	add.s32 	%r31, %r11, %r30;
	add.s32 	%r32, %r12, %r29;
	setp.gt.s32 	%p25, %r31, -1;
	setp.lt.u32 	%p26, %r31, %r43;
	and.pred  	%p27, %p25, %p26;
	setp.gt.s32 	%p28, %r32, -1;
	setp.lt.u32 	%p29, %r32, %r45;
	and.pred  	%p30, %p28, %p29;
	and.pred  	%p32, %p27, %p30;
	@%p32 bra 	$L__BB0_13;
	mov.u32 	%r81, _ZZ5sobelPhS_jjjE1S;
	mad.lo.s32 	%r82, %r29, 37, %r81;
	add.s32 	%r83, %r82, %r30;
	mov.b16 	%rs9, 0;
	st.shared.u8 	[%r83], %rs9;
	st.shared.u8 	[%r83+1369], %rs9;
	st.shared.u8 	[%r83+2738], %rs9;
	bra.uni 	$L__BB0_14;
$L__BB0_13:
	mad.lo.s32 	%r84, %r32, %r43, %r31;
	mul.lo.s32 	%r85, %r84, %r44;
	cvt.u64.u32 	%rd16, %r85;
	add.s64 	%rd17, %rd1, %rd16;
	ld.global.u8 	%rs10, [%rd17];
	mov.u32 	%r86, _ZZ5sobelPhS_jjjE1S;
	mad.lo.s32 	%r87, %r29, 37, %r86;
	add.s32 	%r88, %r87, %r30;
	st.shared.u8 	[%r88], %rs10;
	add.s32 	%r89, %r85, 1;
	cvt.u64.u32 	%rd18, %r89;
	add.s64 	%rd19, %rd1, %rd18;
	ld.global.u8 	%rs11, [%rd19];
	st.shared.u8 	[%r88+1369], %rs11;
	add.s32 	%r90, %r85, 2;
	cvt.u64.u32 	%rd20, %r90;
	add.s64 	%rd21, %rd1, %rd20;
	ld.global.u8 	%rs12, [%rd21];
	st.shared.u8 	[%r88+2738], %rs12;
$L__BB0_14:
	add.s32 	%r91, %r158, %r13;
	add.s32 	%r158, %r91, %r13;
	add.s32 	%r159, %r159, %r22;
	setp.lt.u32 	%p33, %r158, %r10;
	@%p33 bra 	$L__BB0_8;
$L__BB0_15:
	bar.sync 	0;
	mad.lo.s32 	%r94, %r1, 37, %r3;
	mov.u32 	%r95, _ZZ5sobelPhS_jjjE1S;
	add.s32 	%r96, %r94, %r95;
	add.s32 	%r161, %r96, 1371;
	mov.b32 	%r163, -2;
	mov.f32 	%f83, 0f00000000;
	mov.b32 	%r162, 1371;
	mov.u64 	%rd23, mask;
	mov.f32 	%f84, %f83;
	mov.f32 	%f85, %f83;
	mov.f32 	%f86, %f83;
	mov.f32 	%f87, %f83;
	mov.f32 	%f88, %f83;
$L__BB0_16:
	cvt.s64.s32 	%rd22, %r163;
	add.s64 	%rd24, %rd23, %rd22;
	ld.shared.u8 	%r97, [%r161+1367];
	ld.shared.u8 	%r98, [%r161+-2];
	ld.shared.u8 	%r99, [%r161+-1371];
	ld.const.s8 	%r100, [%rd24+2];
	mul.lo.s32 	%r101, %r100, %r97;
	cvt.rn.f32.s32 	%f14, %r101;
	add.f32 	%f15, %f88, %f14;
	mul.lo.s32 	%r102, %r100, %r98;
	cvt.rn.f32.s32 	%f16, %r102;
	add.f32 	%f17, %f87, %f16;
	mul.lo.s32 	%r103, %r100, %r99;
	cvt.rn.f32.s32 	%f18, %r103;
	add.f32 	%f19, %f86, %f18;
	ld.const.s8 	%r104, [%rd24+27];
	mul.lo.s32 	%r105, %r104, %r97;
	cvt.rn.f32.s32 	%f20, %r105;
	add.f32 	%f21, %f85, %f20;
	mul.lo.s32 	%r106, %r104, %r98;
	cvt.rn.f32.s32 	%f22, %r106;
	add.f32 	%f23, %f84, %f22;
	mul.lo.s32 	%r107, %r104, %r99;
	cvt.rn.f32.s32 	%f24, %r107;
	add.f32 	%f25, %f83, %f24;
	ld.shared.u8 	%r108, [%r161+1368];
	ld.shared.u8 	%r109, [%r161+-1];
	ld.shared.u8 	%r110, [%r161+-1370];
	ld.const.s8 	%r111, [%rd24+7];
	mul.lo.s32 	%r112, %r111, %r108;
	cvt.rn.f32.s32 	%f26, %r112;
	add.f32 	%f27, %f15, %f26;
	mul.lo.s32 	%r113, %r111, %r109;
	cvt.rn.f32.s32 	%f28, %r113;
	add.f32 	%f29, %f17, %f28;
	mul.lo.s32 	%r114, %r111, %r110;
	cvt.rn.f32.s32 	%f30, %r114;
	add.f32 	%f31, %f19, %f30;
	ld.const.s8 	%r115, [%rd24+32];
	mul.lo.s32 	%r116, %r115, %r108;
	cvt.rn.f32.s32 	%f32, %r116;
	add.f32 	%f33, %f21, %f32;
	mul.lo.s32 	%r117, %r115, %r109;
	cvt.rn.f32.s32 	%f34, %r117;
	add.f32 	%f35, %f23, %f34;
	mul.lo.s32 	%r118, %r115, %r110;
	cvt.rn.f32.s32 	%f36, %r118;
	add.f32 	%f37, %f25, %f36;
	ld.shared.u8 	%r119, [%r161+1369];
	ld.shared.u8 	%r120, [%r161];
	ld.shared.u8 	%r121, [%r161+-1369];
	ld.const.s8 	%r122, [%rd24+12];
	mul.lo.s32 	%r123, %r122, %r119;
	cvt.rn.f32.s32 	%f38, %r123;
	add.f32 	%f39, %f27, %f38;
	mul.lo.s32 	%r124, %r122, %r120;
	cvt.rn.f32.s32 	%f40, %r124;
	add.f32 	%f41, %f29, %f40;
	mul.lo.s32 	%r125, %r122, %r121;
	cvt.rn.f32.s32 	%f42, %r125;
	add.f32 	%f43, %f31, %f42;
	ld.const.s8 	%r126, [%rd24+37];
	mul.lo.s32 	%r127, %r126, %r119;
	cvt.rn.f32.s32 	%f44, %r127;
	add.f32 	%f45, %f33, %f44;
	mul.lo.s32 	%r128, %r126, %r120;
	cvt.rn.f32.s32 	%f46, %r128;
	add.f32 	%f47, %f35, %f46;
	mul.lo.s32 	%r129, %r126, %r121;
	cvt.rn.f32.s32 	%f48, %r129;
	add.f32 	%f49, %f37, %f48;
	ld.shared.u8 	%r130, [%r161+1370];
	ld.shared.u8 	%r131, [%r161+1];
	ld.shared.u8 	%r132, [%r161+-1368];
	ld.const.s8 	%r133, [%rd24+17];
	mul.lo.s32 	%r134, %r133, %r130;
	cvt.rn.f32.s32 	%f50, %r134;
	add.f32 	%f51, %f39, %f50;
	mul.lo.s32 	%r135, %r133, %r131;
	cvt.rn.f32.s32 	%f52, %r135;
	add.f32 	%f53, %f41, %f52;
	mul.lo.s32 	%r136, %r133, %r132;
	cvt.rn.f32.s32 	%f54, %r136;
	add.f32 	%f55, %f43, %f54;
	ld.const.s8 	%r137, [%rd24+42];
	mul.lo.s32 	%r138, %r137, %r130;
	cvt.rn.f32.s32 	%f56, %r138;
	add.f32 	%f57, %f45, %f56;
	mul.lo.s32 	%r139, %r137, %r131;
	cvt.rn.f32.s32 	%f58, %r139;
	add.f32 	%f59, %f47, %f58;
	mul.lo.s32 	%r140, %r137, %r132;
	cvt.rn.f32.s32 	%f60, %r140;
	add.f32 	%f61, %f49, %f60;
	ld.shared.u8 	%r141, [%r161+1371];
	ld.shared.u8 	%r142, [%r161+2];
	ld.shared.u8 	%r143, [%r161+-1367];
	ld.const.s8 	%r144, [%rd24+22];
	mul.lo.s32 	%r145, %r144, %r141;
	cvt.rn.f32.s32 	%f62, %r145;
	add.f32 	%f88, %f51, %f62;
	mul.lo.s32 	%r146, %r144, %r142;
	cvt.rn.f32.s32 	%f63, %r146;
	add.f32 	%f87, %f53, %f63;
	mul.lo.s32 	%r147, %r144, %r143;
	cvt.rn.f32.s32 	%f64, %r147;
	add.f32 	%f86, %f55, %f64;
	ld.const.s8 	%r148, [%rd24+47];
	mul.lo.s32 	%r149, %r148, %r141;
	cvt.rn.f32.s32 	%f65, %r149;
	add.f32 	%f85, %f57, %f65;
	mul.lo.s32 	%r150, %r148, %r142;
	cvt.rn.f32.s32 	%f66, %r150;
	add.f32 	%f84, %f59, %f66;
	mul.lo.s32 	%r151, %r148, %r143;
	cvt.rn.f32.s32 	%f67, %r151;
	add.f32 	%f83, %f61, %f67;
	add.s32 	%r163, %r163, 1;
	add.s32 	%r162, %r162, 37;
	add.s32 	%r161, %r161, 37;
	setp.ne.s32 	%p34, %r162, 1556;
	@%p34 bra 	$L__BB0_16;
	cvta.to.global.u64 	%rd25, %rd2;
	fma.rn.f32 	%f68, %f88, %f88, 0f00000000;
	fma.rn.f32 	%f69, %f87, %f87, 0f00000000;
	fma.rn.f32 	%f70, %f86, %f86, 0f00000000;
	fma.rn.f32 	%f71, %f85, %f85, %f68;
	fma.rn.f32 	%f72, %f84, %f84, %f69;
	fma.rn.f32 	%f73, %f83, %f83, %f70;
	sqrt.rn.f32 	%f74, %f71;
	mul.f32 	%f75, %f74, 0f3E000000;
	sqrt.rn.f32 	%f76, %f72;
	mul.f32 	%f77, %f76, 0f3E000000;
	sqrt.rn.f32 	%f78, %f73;
	mul.f32 	%f79, %f78, 0f3E000000;
	setp.gt.f32 	%p35, %f75, 0f437F0000;
	selp.f32 	%f80, 0f437F0000, %f75, %p35;
	cvt.rzi.u32.f32 	%r152, %f80;
	setp.gt.f32 	%p36, %f77, 0f437F0000;
	selp.f32 	%f81, 0f437F0000, %f77, %p36;
	cvt.rzi.u32.f32 	%r153, %f81;
	setp.gt.f32 	%p37, %f79, 0f437F0000;
	selp.f32 	%f82, 0f437F0000, %f79, %p37;
	cvt.rzi.u32.f32 	%r154, %f82;
	mul.lo.s32 	%r155, %r8, %r44;
	add.s32 	%r156, %r155, 2;
	cvt.u64.u32 	%rd26, %r156;
	add.s64 	%rd27, %rd25, %rd26;
	st.global.u8 	[%rd27], %r152;
	add.s32 	%r157, %r155, 1;
	cvt.u64.u32 	%rd28, %r157;
	add.s64 	%rd29, %rd25, %rd28;
	st.global.u8 	[%rd29], %r153;
	cvt.u64.u32 	%rd30, %r155;
	add.s64 	%rd31, %rd25, %rd30;
	st.global.u8 	[%rd31], %r154;
$L__BB0_18:
	ret;

}


// ===== COMPILED SASS (sm_100) =====

	.target	sm_100

	.elftype	@"ET_EXEC"


//--------------------- .note.nv.tkinfo           --------------------------
	.section	.note.nv.tkinfo,"",@"SHT_NOTE"
	.sectionflags	@"SHF_NOTE_NV_TKINFO"
	.tkinfo
        /*0018*/ 	.word	0x00000002
        /*0030*/ 	.string	""
        /*0030*/ 	.string	"ptxas"
        /*0030*/ 	.string	"Cuda compilation tools, release 13.0, V13.0.88"
        /*0030*/ 	.string	"Build cuda_13.0.r13.0/compiler.36424714_0"
        /*0030*/ 	.string	"-arch sm_100 -m 64 "



//--------------------- .note.nv.cuinfo           --------------------------
	.section	.note.nv.cuinfo,"",@"SHT_NOTE"
	.sectionflags	@"SHF_NOTE_NV_CUINFO"
        /*0018*/ 	.short	0x0002
        /*001a*/ 	.short	0x0064
        /*001c*/ 	.short	0x0082
	.zero		2


//--------------------- .nv.info                  --------------------------
	.section	.nv.info,"",@"SHT_CUDA_INFO"
	.align	4


	//----- nvinfo : EIATTR_REGCOUNT
	.align		4
        /*0000*/ 	.byte	0x04, 0x2f
        /*0002*/ 	.short	(.L_2 - .L_1)
	.align		4
.L_1:
        /*0004*/ 	.word	index@(_Z5sobelPhS_jjj)
        /*0008*/ 	.word	0x0000001a


	//----- nvinfo : EIATTR_FRAME_SIZE
	.align		4
.L_2:
        /*000c*/ 	.byte	0x04, 0x11
        /*000e*/ 	.short	(.L_4 - .L_3)
	.align		4
.L_3:
        /*0010*/ 	.word	index@($__internal_0_$__cuda_sm20_sqrt_rn_f32_slowpath)
        /*0014*/ 	.word	0x00000000


	//----- nvinfo : EIATTR_FRAME_SIZE
	.align		4
.L_4:
        /*0018*/ 	.byte	0x04, 0x11
        /*001a*/ 	.short	(.L_6 - .L_5)
	.align		4
.L_5:
        /*001c*/ 	.word	index@(_Z5sobelPhS_jjj)
        /*0020*/ 	.word	0x00000000


	//----- nvinfo : EIATTR_MIN_STACK_SIZE
	.align		4
.L_6:
        /*0024*/ 	.byte	0x04, 0x12
        /*0026*/ 	.short	(.L_8 - .L_7)
	.align		4
.L_7:
        /*0028*/ 	.word	index@(_Z5sobelPhS_jjj)
        /*002c*/ 	.word	0x00000000
.L_8:


//--------------------- .nv.compat                --------------------------
	.section	.nv.compat,"",@"SHT_CUDA_COMPAT_INFO"
	.align	4
        /*0000*/ 	.byte	0x02, 0x09, 0x00, 0x00, 0x02, 0x02, 0x01, 0x00, 0x02, 0x05, 0x05, 0x00, 0x03, 0x07, 0x01, 0x01
        /*0010*/ 	.byte	0x02, 0x03, 0x00, 0x00, 0x02, 0x06, 0x01, 0x00, 0x04, 0x0b, 0x08, 0x00, 0x01, 0x00, 0x00, 0x00
        /*0020*/ 	.byte	0x00, 0x00, 0x00, 0x00


//--------------------- .nv.info._Z5sobelPhS_jjj  --------------------------
	.section	.nv.info._Z5sobelPhS_jjj,"",@"SHT_CUDA_INFO"
	.sectionflags	@""
	.align	4


	//----- nvinfo : EIATTR_CUDA_API_VERSION
	.align		4
        /*0000*/ 	.byte	0x04, 0x37
        /*0002*/ 	.short	(.L_10 - .L_9)
.L_9:
        /*0004*/ 	.word	0x00000082


	//----- nvinfo : EIATTR_KPARAM_INFO
	.align		4
.L_10:
        /*0008*/ 	.byte	0x04, 0x17
        /*000a*/ 	.short	(.L_12 - .L_11)
.L_11:
        /*000c*/ 	.word	0x00000000
        /*0010*/ 	.short	0x0004
        /*0012*/ 	.short	0x0018
        /*0014*/ 	.byte	0x00, 0xf0, 0x11, 0x00


	//----- nvinfo : EIATTR_KPARAM_INFO
	.align		4
.L_12:
        /*0018*/ 	.byte	0x04, 0x17
        /*001a*/ 	.short	(.L_14 - .L_13)
.L_13:
        /*001c*/ 	.word	0x00000000
        /*0020*/ 	.short	0x0003
        /*0022*/ 	.short	0x0014
        /*0024*/ 	.byte	0x00, 0xf0, 0x11, 0x00


	//----- nvinfo : EIATTR_KPARAM_INFO
	.align		4
.L_14:
        /*0028*/ 	.byte	0x04, 0x17
        /*002a*/ 	.short	(.L_16 - .L_15)
.L_15:
        /*002c*/ 	.word	0x00000000
        /*0030*/ 	.short	0x0002
        /*0032*/ 	.short	0x0010
        /*0034*/ 	.byte	0x00, 0xf0, 0x11, 0x00


	//----- nvinfo : EIATTR_KPARAM_INFO
	.align		4
.L_16:
        /*0038*/ 	.byte	0x04, 0x17
        /*003a*/ 	.short	(.L_18 - .L_17)
.L_17:
        /*003c*/ 	.word	0x00000000
        /*0040*/ 	.short	0x0001
        /*0042*/ 	.short	0x0008
        /*0044*/ 	.byte	0x00, 0xf5, 0x21, 0x00


	//----- nvinfo : EIATTR_KPARAM_INFO
	.align		4
.L_18:
        /*0048*/ 	.byte	0x04, 0x17
        /*004a*/ 	.short	(.L_20 - .L_19)
.L_19:
        /*004c*/ 	.word	0x00000000
        /*0050*/ 	.short	0x0000
        /*0052*/ 	.short	0x0000
        /*0054*/ 	.byte	0x00, 0xf5, 0x21, 0x00


	//----- nvinfo : EIATTR_SPARSE_MMA_MASK
	.align		4
.L_20:
        /*0058*/ 	.byte	0x03, 0x50
        /*005a*/ 	.short	0x0000


	//----- nvinfo : EIATTR_MAXREG_COUNT
	.align		4
        /*005c*/ 	.byte	0x03, 0x1b
        /*005e*/ 	.short	0x00ff


	//----- nvinfo : EIATTR_NUM_BARRIERS
	.align		4
        /*0060*/ 	.byte	0x02, 0x4c
        /*0062*/ 	.byte	0x01
	.zero		1


	//----- nvinfo : EIATTR_MERCURY_ISA_VERSION
	.align		4
        /*0064*/ 	.byte	0x03, 0x5f
        /*0066*/ 	.short	0x0101


	//----- nvinfo : EIATTR_VRC_CTA_INIT_COUNT
	.align		4
        /*0068*/ 	.byte	0x02, 0x4a
	.zero		1
	.zero		1


	//----- nvinfo : EIATTR_EXIT_INSTR_OFFSETS
	.align		4
        /*006c*/ 	.byte	0x04, 0x1c
        /*006e*/ 	.short	(.L_22 - .L_21)


	//   ....[0]....
.L_21:
        /*0070*/ 	.word	0x000000f0


	//   ....[1]....
        /*0074*/ 	.word	0x00003af0


	//----- nvinfo : EIATTR_CRS_STACK_SIZE
	.align		4
.L_22:
        /*0078*/ 	.byte	0x04, 0x1e
        /*007a*/ 	.short	(.L_24 - .L_23)
.L_23:
        /*007c*/ 	.word	0x00000000


	//----- nvinfo : EIATTR_CBANK_PARAM_SIZE
	.align		4
.L_24:
        /*0080*/ 	.byte	0x03, 0x19
        /*0082*/ 	.short	0x001c


	//----- nvinfo : EIATTR_PARAM_CBANK
	.align		4
        /*0084*/ 	.byte	0x04, 0x0a
        /*0086*/ 	.short	(.L_26 - .L_25)
	.align		4
.L_25:
        /*0088*/ 	.word	index@(.nv.constant0._Z5sobelPhS_jjj)
        /*008c*/ 	.short	0x0380
        /*008e*/ 	.short	0x001c


	//----- nvinfo : EIATTR_SW_WAR
	.align		4
.L_26:
        /*0090*/ 	.byte	0x04, 0x36
        /*0092*/ 	.short	(.L_28 - .L_27)
.L_27:
        /*0094*/ 	.word	0x00000008
.L_28:


//--------------------- .nv.callgraph             --------------------------
	.section	.nv.callgraph,"",@"SHT_CUDA_CALLGRAPH"
	.align	4
	.sectionentsize	8
	.align		4
        /*0000*/ 	.word	0x00000000
	.align		4
        /*0004*/ 	.word	0xffffffff
	.align		4
        /*0008*/ 	.word	0x00000000
	.align		4
        /*000c*/ 	.word	0xfffffffe
	.align		4
        /*0010*/ 	.word	0x00000000
	.align		4
        /*0014*/ 	.word	0xfffffffd
	.align		4
        /*0018*/ 	.word	0x00000000
	.align		4
        /*001c*/ 	.word	0xfffffffc


//--------------------- .nv.constant3             --------------------------
	.section	.nv.constant3,"a",@progbits
.nv.constant3:
	.type		mask,@object
	.size		mask,(.L_0 - mask)
mask:
        /*0000*/ 	.byte	0xff, 0xfc, 0xfa, 0xfc, 0xff, 0xfe, 0xf8, 0xf4, 0xf8, 0xfe, 0x00, 0x00, 0x00, 0x00, 0x00, 0x02
        /*0010*/ 	.byte	0x08, 0x0c, 0x08, 0x02, 0x01, 0x04, 0x06, 0x04, 0x01, 0xff, 0xfe, 0x00, 0x02, 0x01, 0xfc, 0xf8
        /*0020*/ 	.byte	0x00, 0x08, 0x04, 0xfa, 0xf4, 0x00, 0x0c, 0x06, 0xfc, 0xf8, 0x00, 0x08, 0x04, 0xff, 0xfe, 0x00
        /*0030*/ 	.byte	0x02, 0x01
.L_0:


//--------------------- .text._Z5sobelPhS_jjj     --------------------------
	.section	.text._Z5sobelPhS_jjj,"ax",@progbits
	.align	128
        .global         _Z5sobelPhS_jjj
        .type           _Z5sobelPhS_jjj,@function
        .size           _Z5sobelPhS_jjj,(.L_x_21 - _Z5sobelPhS_jjj)
        .other          _Z5sobelPhS_jjj,@"STO_CUDA_ENTRY STV_DEFAULT"
_Z5sobelPhS_jjj:
.text._Z5sobelPhS_jjj:
[----:B------:R-:W-:Y:S01]  /*0000*/  LDC R1, c[0x0][0x37c] ;  /* 0x0000df00ff017b82 */ /* 0x000fe20000000800 */
[----:B------:R-:W0:Y:S01]  /*0010*/  S2R R15, SR_CTAID.Y ;  /* 0x00000000000f7919 */ /* 0x000e220000002600 */
[----:B------:R-:W0:Y:S06]  /*0020*/  LDCU UR6, c[0x0][0x364] ;  /* 0x00006c80ff0677ac */ /* 0x000e2c0008000800 */
[----:B------:R-:W1:Y:S01]  /*0030*/  S2UR UR4, SR_CTAID.X ;  /* 0x00000000000479c3 */ /* 0x000e620000002500 */
[----:B------:R-:W2:Y:S01]  /*0040*/  S2R R0, SR_TID.Y ;  /* 0x0000000000007919 */ /* 0x000ea20000002200 */
[----:B------:R-:W3:Y:S01]  /*0050*/  LDCU.64 UR8, c[0x0][0x390] ;  /* 0x00007200ff0877ac */ /* 0x000ee20008000a00 */
[----:B------:R-:W4:Y:S05]  /*0060*/  S2R R7, SR_TID.X ;  /* 0x0000000000077919 */ /* 0x000f2a0000002100 */
[----:B------:R-:W1:Y:S01]  /*0070*/  LDC R9, c[0x0][0x360] ;  /* 0x0000d800ff097b82 */ /* 0x000e620000000800 */
[----:B0-----:R-:W-:-:S02]  /*0080*/  IMAD R15, R15, UR6, RZ ;  /* 0x000000060f0f7c24 */ /* 0x001fc4000f8e02ff */
[----:B-1----:R-:W-:-:S03]  /*0090*/  IMAD R10, R9, UR4, RZ ;  /* 0x00000004090a7c24 */ /* 0x002fc6000f8e02ff */
[----:B--2---:R-:W-:Y:S02]  /*00a0*/  IADD3 R2, PT, PT, R15, R0, RZ ;  /* 0x000000000f027210 */ /* 0x004fe40007ffe0ff */
[----:B----4-:R-:W-:Y:S02]  /*00b0*/  IADD3 R3, PT, PT, R10, R7, RZ ;  /* 0x000000070a037210 */ /* 0x010fe40007ffe0ff */
[----:B---3--:R-:W-:-:S04]  /*00c0*/  ISETP.GE.U32.AND P0, PT, R2, UR8, PT ;  /* 0x0000000802007c0c */ /* 0x008fc8000bf06070 */
[----:B------:R-:W-:Y:S01]  /*00d0*/  ISETP.GE.U32.OR P0, PT, R3, UR9, P0 ;  /* 0x0000000903007c0c */ /* 0x000fe20008706470 */
[----:B------:R-:W-:-:S12]  /*00e0*/  IMAD R3, R2, UR9, R3 ;  /* 0x0000000902037c24 */ /* 0x000fd8000f8e0203 */
[----:B------:R-:W-:Y:S05]  /*00f0*/  @P0 EXIT ;  /* 0x000000000000094d */ /* 0x000fea0003800000 */
[----:B------:R-:W-:Y:S01]  /*0100*/  UIADD3 UR4, UPT, UPT, UR6, 0x5, URZ ;  /* 0x0000000506047890 */ /* 0x000fe2000fffe0ff */
[----:B------:R-:W-:Y:S01]  /*0110*/  IADD3 R2, PT, PT, R9, 0x5, RZ ;  /* 0x0000000509027810 */ /* 0x000fe20007ffe0ff */
[----:B------:R-:W-:Y:S01]  /*0120*/  IMAD R11, R0, UR6, R7 ;  /* 0x00000006000b7c24 */ /* 0x000fe2000f8e0207 */
[----:B------:R-:W0:Y:S01]  /*0130*/  LDCU.64 UR10, c[0x0][0x358] ;  /* 0x00006b00ff0a77ac */ /* 0x000e220008000a00 */
[----:B------:R-:W-:Y:S02]  /*0140*/  BSSY.RECONVERGENT B0, `(.L_x_0) ;  /* 0x00000e0000007945 */ /* 0x000fe40003800200 */
[----:B------:R-:W-:Y:S01]  /*0150*/  IMAD R8, R2, UR4, RZ ;  /* 0x0000000402087c24 */ /* 0x000fe2000f8e02ff */
[----:B------:R-:W1:Y:S04]  /*0160*/  LDCU UR7, c[0x0][0x398] ;  /* 0x00007300ff0777ac */ /* 0x000e680008000800 */
[----:B------:R-:W-:Y:S01]  /*0170*/  ISETP.GE.U32.AND P0, PT, R11, R8, PT ;  /* 0x000000080b00720c */ /* 0x000fe20003f06070 */
[----:B------:R-:W2:-:S12]  /*0180*/  LDCU.64 UR14, c[0x0][0x380] ;  /* 0x00007000ff0e77ac */ /* 0x000e980008000a00 */
[----:B0-----:R-:W-:Y:S05]  /*0190*/  @P0 BRA `(.L_x_1) ;  /* 0x0000000c00680947 */ /* 0x001fea0003800000 */
[----:B------:R-:W-:Y:S01]  /*01a0*/  IMAD R9, R9, UR6, RZ ;  /* 0x0000000609097c24 */ /* 0x000fe2000f8e02ff */
[----:B------:R-:W-:Y:S01]  /*01b0*/  BSSY.RECONVERGENT B1, `(.L_x_2) ;  /* 0x000005c000017945 */ /* 0x000fe20003800200 */
[----:B------:R-:W-:Y:S02]  /*01c0*/  IADD3 R10, PT, PT, R10, -0x2, RZ ;  /* 0xfffffffe0a0a7810 */ /* 0x000fe40007ffe0ff */
[----:B------:R-:W0:Y:S01]  /*01d0*/  I2F.U32.RP R14, R9 ;  /* 0x00000009000e7306 */ /* 0x000e220000209000 */
[-C--:B------:R-:W-:Y:S02]  /*01e0*/  IADD3 R5, PT, PT, R11, R9.reuse, RZ ;  /* 0x000000090b057210 */ /* 0x080fe40007ffe0ff */
[----:B------:R-:W-:Y:S02]  /*01f0*/  IADD3 R17, PT, PT, RZ, -R9, RZ ;  /* 0x80000009ff117210 */ /* 0x000fe40007ffe0ff */
[----:B------:R-:W-:Y:S02]  /*0200*/  ISETP.GE.U32.AND P0, PT, R5, R8, PT ;  /* 0x000000080500720c */ /* 0x000fe40003f06070 */
[----:B------:R-:W-:-:S02]  /*0210*/  VIMNMX.U32 R4, PT, PT, R8, R5, !PT ;  /* 0x0000000508047248 */ /* 0x000fc40007fe0000 */
[----:B------:R-:W-:Y:S02]  /*0220*/  SEL R6, RZ, 0x1, P0 ;  /* 0x00000001ff067807 */ /* 0x000fe40000000000 */
[----:B------:R-:W-:Y:S02]  /*0230*/  ISETP.NE.U32.AND P2, PT, R9, RZ, PT ;  /* 0x000000ff0900720c */ /* 0x000fe40003f45070 */
[----:B------:R-:W-:Y:S01]  /*0240*/  IADD3 R4, PT, PT, R4, -R5, -R6 ;  /* 0x8000000504047210 */ /* 0x000fe20007ffe806 */
[----:B0-----:R-:W0:Y:S02]  /*0250*/  MUFU.RCP R14, R14 ;  /* 0x0000000e000e7308 */ /* 0x001e240000001000 */
[----:B0-----:R-:W-:-:S06]  /*0260*/  IADD3 R12, PT, PT, R14, 0xffffffe, RZ ;  /* 0x0ffffffe0e0c7810 */ /* 0x001fcc0007ffe0ff */
[----:B------:R0:W3:Y:S02]  /*0270*/  F2I.FTZ.U32.TRUNC.NTZ R13, R12 ;  /* 0x0000000c000d7305 */ /* 0x0000e4000021f000 */
[----:B0-----:R-:W-:Y:S02]  /*0280*/  HFMA2 R12, -RZ, RZ, 0, 0 ;  /* 0x00000000ff0c7431 */ /* 0x001fe400000001ff */
[----:B---3--:R-:W-:-:S04]  /*0290*/  IMAD R17, R17, R13, RZ ;  /* 0x0000000d11117224 */ /* 0x008fc800078e02ff */
[----:B------:R-:W-:-:S06]  /*02a0*/  IMAD.HI.U32 R13, R13, R17, R12 ;  /* 0x000000110d0d7227 */ /* 0x000fcc00078e000c */
[----:B------:R-:W-:-:S05]  /*02b0*/  IMAD.HI.U32 R13, R13, R4, RZ ;  /* 0x000000040d0d7227 */ /* 0x000fca00078e00ff */
[----:B------:R-:W-:-:S05]  /*02c0*/  IADD3 R12, PT, PT, -R13, RZ, RZ ;  /* 0x000000ff0d0c7210 */ /* 0x000fca0007ffe1ff */
[----:B------:R-:W-:-:S05]  /*02d0*/  IMAD R4, R9, R12, R4 ;  /* 0x0000000c09047224 */ /* 0x000fca00078e0204 */
[----:B------:R-:W-:-:S13]  /*02e0*/  ISETP.GE.U32.AND P0, PT, R4, R9, PT ;  /* 0x000000090400720c */ /* 0x000fda0003f06070 */
[----:B------:R-:W-:Y:S02]  /*02f0*/  @P0 IADD3 R4, PT, PT, -R9, R4, RZ ;  /* 0x0000000409040210 */ /* 0x000fe40007ffe1ff */
[----:B------:R-:W-:Y:S02]  /*0300*/  @P0 IADD3 R13, PT, PT, R13, 0x1, RZ ;  /* 0x000000010d0d0810 */ /* 0x000fe40007ffe0ff */
[----:B------:R-:W-:-:S13]  /*0310*/  ISETP.GE.U32.AND P1, PT, R4, R9, PT ;  /* 0x000000090400720c */ /* 0x000fda0003f26070 */
[----:B------:R-:W-:Y:S02]  /*0320*/  @P1 IADD3 R13, PT, PT, R13, 0x1, RZ ;  /* 0x000000010d0d1810 */ /* 0x000fe40007ffe0ff */
[----:B------:R-:W-:-:S04]  /*0330*/  @!P2 LOP3.LUT R13, RZ, R9, RZ, 0x33, !PT ;  /* 0x00000009ff0da212 */ /* 0x000fc800078e33ff */
[----:B------:R-:W-:-:S04]  /*0340*/  IADD3 R6, PT, PT, R6, R13, RZ ;  /* 0x0000000d06067210 */ /* 0x000fc80007ffe0ff */
[C---:B------:R-:W-:Y:S02]  /*0350*/  LOP3.LUT R4, R6.reuse, 0x1, RZ, 0xc0, !PT ;  /* 0x0000000106047812 */ /* 0x040fe400078ec0ff */
[----:B------:R-:W-:Y:S02]  /*0360*/  ISETP.NE.AND P2, PT, R6, RZ, PT ;  /* 0x000000ff0600720c */ /* 0x000fe40003f45270 */
[----:B------:R-:W-:Y:S02]  /*0370*/  ISETP.NE.U32.AND P0, PT, R4, 0x1, PT ;  /* 0x000000010400780c */ /* 0x000fe40003f05070 */
[----:B------:R-:W-:-:S11]  /*0380*/  IADD3 R6, PT, PT, R15, -0x2, RZ ;  /* 0xfffffffe0f067810 */ /* 0x000fd60007ffe0ff */
[----:B------:R-:W-:Y:S05]  /*0390*/  @!P0 BRA `(.L_x_3) ;  /* 0x0000000000f48947 */ /* 0x000fea0003800000 */
[----:B------:R-:W0:Y:S01]  /*03a0*/  I2F.U32.RP R4, R2 ;  /* 0x0000000200047306 */ /* 0x000e220000209000 */
[----:B------:R-:W-:Y:S02]  /*03b0*/  IADD3 R15, PT, PT, RZ, -R2, RZ ;  /* 0x80000002ff0f7210 */ /* 0x000fe40007ffe0ff */
[----:B------:R-:W-:-:S05]  /*03c0*/  ISETP.NE.U32.AND P3, PT, R2, RZ, PT ;  /* 0x000000ff0200720c */ /* 0x000fca0003f65070 */
[----:B0-----:R-:W0:Y:S02]  /*03d0*/  MUFU.RCP R4, R4 ;  /* 0x0000000400047308 */ /* 0x001e240000001000 */
[----:B0-----:R-:W-:-:S06]  /*03e0*/  IADD3 R12, PT, PT, R4, 0xffffffe, RZ ;  /* 0x0ffffffe040c7810 */ /* 0x001fcc0007ffe0ff */
[----:B------:R0:W3:Y:S02]  /*03f0*/  F2I.FTZ.U32.TRUNC.NTZ R13, R12 ;  /* 0x0000000c000d7305 */ /* 0x0000e4000021f000 */
[----:B0-----:R-:W-:Y:S01]  /*0400*/  MOV R12, RZ ;  /* 0x000000ff000c7202 */ /* 0x001fe20000000f00 */
        /* <DEDUP_REMOVED lines=11> */
[----:B------:R-:W-:Y:S02]  /*04c0*/  IADD3 R21, PT, PT, -R19, RZ, RZ ;  /* 0x000000ff13157210 */ /* 0x000fe40007ffe1ff */
[----:B------:R-:W-:-:S03]  /*04d0*/  IADD3 R13, PT, PT, R6, R19, RZ ;  /* 0x00000013060d7210 */ /* 0x000fc60007ffe0ff */
[----:B------:R-:W-:Y:S01]  /*04e0*/  IMAD R21, R2, R21, R11 ;  /* 0x0000001502157224 */ /* 0x000fe200078e020b */
[----:B------:R-:W-:-:S04]  /*04f0*/  ISETP.GE.U32.AND P1, PT, R13, UR8, PT ;  /* 0x000000080d007c0c */ /* 0x000fc8000bf26070 */
[----:B------:R-:W-:Y:S02]  /*0500*/  IADD3 R12, PT, PT, R10, R21, RZ ;  /* 0x000000150a0c7210 */ /* 0x000fe40007ffe0ff */
[----:B------:R-:W-:Y:S02]  /*0510*/  ISETP.GT.AND P1, PT, R13, -0x1, !P1 ;  /* 0xffffffff0d00780c */ /* 0x000fe40004f24270 */
[----:B------:R-:W-:-:S04]  /*0520*/  ISETP.GE.U32.AND P0, PT, R12, UR9, PT ;  /* 0x000000090c007c0c */ /* 0x000fc8000bf06070 */
[----:B------:R-:W-:-:S04]  /*0530*/  ISETP.GT.AND P0, PT, R12, -0x1, !P0 ;  /* 0xffffffff0c00780c */ /* 0x000fc80004704270 */
[----:B------:R-:W-:-:S13]  /*0540*/  PLOP3.LUT P0, PT, P0, P1, PT, 0x80, 0x8 ;  /* 0x000000000008781c */ /* 0x000fda0000703070 */
[----:B------:R-:W0:Y:S01]  /*0550*/  @!P0 S2R R11, SR_CgaCtaId ;  /* 0x00000000000b8919 */ /* 0x000e220000008800 */
[----:B------:R-:W-:-:S04]  /*0560*/  @!P0 MOV R4, 0x400 ;  /* 0x0000040000048802 */ /* 0x000fc80000000f00 */
[----:B0-----:R-:W-:Y:S02]  /*0570*/  @!P0 LEA R4, R11, R4, 0x18 ;  /* 0x000000040b048211 */ /* 0x001fe400078ec0ff */
[----:B------:R-:W-:-:S03]  /*0580*/  @!P0 MOV R11, R5 ;  /* 0x00000005000b8202 */ /* 0x000fc60000000f00 */
[----:B------:R-:W-:-:S05]  /*0590*/  @!P0 IMAD R4, R19, 0x25, R4 ;  /* 0x0000002513048824 */ /* 0x000fca00078e0204 */
[----:B------:R-:W-:-:S05]  /*05a0*/  @!P0 IADD3 R4, PT, PT, R21, R4, RZ ;  /* 0x0000000415048210 */ /* 0x000fca0007ffe0ff */
[----:B------:R0:W-:Y:S04]  /*05b0*/  @!P0 STS.U8 [R4], RZ ;  /* 0x000000ff04008388 */ /* 0x0001e80000000000 */
[----:B------:R0:W-:Y:S04]  /*05c0*/  @!P0 STS.U8 [R4+0x559], RZ ;  /* 0x000559ff04008388 */ /* 0x0001e80000000000 */
[----:B------:R0:W-:Y:S01]  /*05d0*/  @!P0 STS.U8 [R4+0xab2], RZ ;  /* 0x000ab2ff04008388 */ /* 0x0001e20000000000 */
[----:B------:R-:W-:Y:S05]  /*05e0*/  @!P0 BRA `(.L_x_3) ;  /* 0x0000000000608947 */ /* 0x000fea0003800000 */
[----:B------:R-:W3:Y:S01]  /*05f0*/  LDCU UR4, c[0x0][0x398] ;  /* 0x00007300ff0477ac */ /* 0x000ee20008000800 */
[----:B0-----:R-:W-:Y:S01]  /*0600*/  IMAD R4, R13, UR9, R12 ;  /* 0x000000090d047c24 */ /* 0x001fe2000f8e020c */
[----:B------:R-:W0:Y:S03]  /*0610*/  LDCU.64 UR12, c[0x0][0x380] ;  /* 0x00007000ff0c77ac */ /* 0x000e260008000a00 */
[----:B---3--:R-:W-:-:S05]  /*0620*/  IMAD R4, R4, UR4, RZ ;  /* 0x0000000404047c24 */ /* 0x008fca000f8e02ff */
[C---:B------:R-:W-:Y:S02]  /*0630*/  IADD3 R14, PT, PT, R4.reuse, 0x1, RZ ;  /* 0x00000001040e7810 */ /* 0x040fe40007ffe0ff */
[C---:B------:R-:W-:Y:S02]  /*0640*/  IADD3 R12, PT, PT, R4.reuse, 0x2, RZ ;  /* 0x00000002040c7810 */ /* 0x040fe40007ffe0ff */
[----:B0-----:R-:W-:Y:S02]  /*0650*/  IADD3 R16, P0, PT, R4, UR12, RZ ;  /* 0x0000000c04107c10 */ /* 0x001fe4000ff1e0ff */
[----:B------:R-:W-:Y:S02]  /*0660*/  IADD3 R14, P1, PT, R14, UR12, RZ ;  /* 0x0000000c0e0e7c10 */ /* 0x000fe4000ff3e0ff */
[----:B------:R-:W-:Y:S02]  /*0670*/  IADD3 R12, P3, PT, R12, UR12, RZ ;  /* 0x0000000c0c0c7c10 */ /* 0x000fe4000ff7e0ff */
[----:B------:R-:W-:-:S02]  /*0680*/  IADD3.X R17, PT, PT, RZ, UR13, RZ, P0, !PT ;  /* 0x0000000dff117c10 */ /* 0x000fc400087fe4ff */
[----:B------:R-:W-:Y:S02]  /*0690*/  IADD3.X R15, PT, PT, RZ, UR13, RZ, P1, !PT ;  /* 0x0000000dff0f7c10 */ /* 0x000fe40008ffe4ff */
[----:B------:R-:W-:Y:S01]  /*06a0*/  IADD3.X R13, PT, PT, RZ, UR13, RZ, P3, !PT ;  /* 0x0000000dff0d7c10 */ /* 0x000fe20009ffe4ff */
[----:B------:R-:W3:Y:S04]  /*06b0*/  LDG.E.U8 R16, desc[UR10][R16.64] ;  /* 0x0000000a10107981 */ /* 0x000ee8000c1e1100 */
[----:B------:R-:W4:Y:S04]  /*06c0*/  LDG.E.U8 R14, desc[UR10][R14.64] ;  /* 0x0000000a0e0e7981 */ /* 0x000f28000c1e1100 */
[----:B------:R-:W5:Y:S01]  /*06d0*/  LDG.E.U8 R12, desc[UR10][R12.64] ;  /* 0x0000000a0c0c7981 */ /* 0x000f62000c1e1100 */
[----:B------:R-:W-:Y:S01]  /*06e0*/  MOV R4, 0x400 ;  /* 0x0000040000047802 */ /* 0x000fe20000000f00 */
[----:B------:R-:W0:Y:S03]  /*06f0*/  S2R R11, SR_CgaCtaId ;  /* 0x00000000000b7919 */ /* 0x000e260000008800 */
[----:B0-----:R-:W-:-:S02]  /*0700*/  LEA R4, R11, R4, 0x18 ;  /* 0x000000040b047211 */ /* 0x001fc400078ec0ff */
[----:B------:R-:W-:-:S03]  /*0710*/  MOV R11, R5 ;  /* 0x00000005000b7202 */ /* 0x000fc60000000f00 */
[----:B------:R-:W-:-:S05]  /*0720*/  IMAD R4, R19, 0x25, R4 ;  /* 0x0000002513047824 */ /* 0x000fca00078e0204 */
[----:B------:R-:W-:-:S05]  /*0730*/  IADD3 R21, PT, PT, R21, R4, RZ ;  /* 0x0000000415157210 */ /* 0x000fca0007ffe0ff */
[----:B---3--:R3:W-:Y:S04]  /*0740*/  STS.U8 [R21], R16 ;  /* 0x0000001015007388 */ /* 0x0087e80000000000 */
[----:B----4-:R3:W-:Y:S04]  /*0750*/  STS.U8 [R21+0x559], R14 ;  /* 0x0005590e15007388 */ /* 0x0107e80000000000 */
[----:B-----5:R3:W-:Y:S02]  /*0760*/  STS.U8 [R21+0xab2], R12 ;  /* 0x000ab20c15007388 */ /* 0x0207e40000000000 */
.L_x_3:
[----:B-12---:R-:W-:Y:S05]  /*0770*/  BSYNC.RECONVERGENT B1 ;  /* 0x0000000000017941 */ /* 0x006fea0003800200 */
.L_x_2:
[----:B------:R-:W-:Y:S05]  /*0780*/  @!P2 BRA `(.L_x_1) ;  /* 0x0000000400eca947 */ /* 0x000fea0003800000 */
[----:B---3--:R-:W1:Y:S01]  /*0790*/  I2F.U32.RP R12, R2 ;  /* 0x00000002000c7306 */ /* 0x008e620000209000 */
[----:B0-----:R-:W0:Y:S01]  /*07a0*/  LDC.64 R4, c[0x0][0x390] ;  /* 0x0000e400ff047b82 */ /* 0x001e220000000a00 */
[----:B------:R-:W-:Y:S01]  /*07b0*/  HFMA2 R22, -RZ, RZ, 0, 0 ;  /* 0x00000000ff167431 */ /* 0x000fe200000001ff */
[-C--:B------:R-:W-:Y:S02]  /*07c0*/  IADD3 R13, PT, PT, RZ, -R2.reuse, RZ ;  /* 0x80000002ff0d7210 */ /* 0x080fe40007ffe0ff */
[----:B------:R-:W-:Y:S02]  /*07d0*/  ISETP.NE.U32.AND P2, PT, R2, RZ, PT ;  /* 0x000000ff0200720c */ /* 0x000fe40003f45070 */
[----:B------:R-:W-:Y:S02]  /*07e0*/  IADD3 R19, PT, PT, R11, R9, RZ ;  /* 0x000000090b137210 */ /* 0x000fe40007ffe0ff */
[----:B------:R-:W-:Y:S01]  /*07f0*/  LOP3.LUT R20, RZ, R2, RZ, 0x33, !PT ;  /* 0x00000002ff147212 */ /* 0x000fe200078e33ff */
[----:B-1----:R-:W1:Y:S02]  /*0800*/  MUFU.RCP R12, R12 ;  /* 0x0000000c000c7308 */ /* 0x002e640000001000 */
[----:B-1----:R-:W-:-:S06]  /*0810*/  IADD3 R23, PT, PT, R12, 0xffffffe, RZ ;  /* 0x0ffffffe0c177810 */ /* 0x002fcc0007ffe0ff */
[----:B------:R-:W1:Y:S02]  /*0820*/  F2I.FTZ.U32.TRUNC.NTZ R23, R23 ;  /* 0x0000001700177305 */ /* 0x000e64000021f000 */
[----:B-1----:R-:W-:-:S04]  /*0830*/  IMAD R13, R13, R23, RZ ;  /* 0x000000170d0d7224 */ /* 0x002fc800078e02ff */
[----:B0-----:R-:W-:-:S07]  /*0840*/  IMAD.HI.U32 R22, R23, R13, R22 ;  /* 0x0000000d17167227 */ /* 0x001fce00078e0016 */
.L_x_9:
[----:B------:R-:W-:Y:S01]  /*0850*/  IMAD.HI.U32 R23, R22, R11, RZ ;  /* 0x0000000b16177227 */ /* 0x000fe200078e00ff */
[----:B------:R-:W-:Y:S04]  /*0860*/  BSSY.RECONVERGENT B1, `(.L_x_4) ;  /* 0x0000033000017945 */ /* 0x000fe80003800200 */
[----:B------:R-:W-:-:S05]  /*0870*/  IADD3 R13, PT, PT, -R23, RZ, RZ ;  /* 0x000000ff170d7210 */ /* 0x000fca0007ffe1ff */
[----:B------:R-:W-:-:S05]  /*0880*/  IMAD R13, R2, R13, R11 ;  /* 0x0000000d020d7224 */ /* 0x000fca00078e020b */
[----:B------:R-:W-:-:S13]  /*0890*/  ISETP.GE.U32.AND P0, PT, R13, R2, PT ;  /* 0x000000020d00720c */ /* 0x000fda0003f06070 */
[----:B------:R-:W-:Y:S02]  /*08a0*/  @P0 IADD3 R13, PT, PT, -R2, R13, RZ ;  /* 0x0000000d020d0210 */ /* 0x000fe40007ffe1ff */
[----:B------:R-:W-:Y:S02]  /*08b0*/  @P0 IADD3 R23, PT, PT, R23, 0x1, RZ ;  /* 0x0000000117170810 */ /* 0x000fe40007ffe0ff */
[----:B------:R-:W-:-:S13]  /*08c0*/  ISETP.GE.U32.AND P1, PT, R13, R2, PT ;  /* 0x000000020d00720c */ /* 0x000fda0003f26070 */
[----:B------:R-:W-:-:S04]  /*08d0*/  @P1 IADD3 R23, PT, PT, R23, 0x1, RZ ;  /* 0x0000000117171810 */ /* 0x000fc80007ffe0ff */
[----:B------:R-:W-:-:S04]  /*08e0*/  SEL R23, R20, R23, !P2 ;  /* 0x0000001714177207 */ /* 0x000fc80005000000 */
[----:B-1----:R-:W-:Y:S02]  /*08f0*/  IADD3 R21, PT, PT, -R23, RZ, RZ ;  /* 0x000000ff17157210 */ /* 0x002fe40007ffe1ff */
[----:B------:R-:W-:-:S03]  /*0900*/  IADD3 R13, PT, PT, R6, R23, RZ ;  /* 0x00000017060d7210 */ /* 0x000fc60007ffe0ff */
[----:B------:R-:W-:Y:S01]  /*0910*/  IMAD R21, R2, R21, R11 ;  /* 0x0000001502157224 */ /* 0x000fe200078e020b */
[----:B------:R-:W-:-:S04]  /*0920*/  ISETP.GE.U32.AND P1, PT, R13, R4, PT ;  /* 0x000000040d00720c */ /* 0x000fc80003f26070 */
[----:B0-----:R-:W-:Y:S02]  /*0930*/  IADD3 R12, PT, PT, R10, R21, RZ ;  /* 0x000000150a0c7210 */ /* 0x001fe40007ffe0ff */
[----:B------:R-:W-:Y:S02]  /*0940*/  ISETP.GT.AND P1, PT, R13, -0x1, !P1 ;  /* 0xffffffff0d00780c */ /* 0x000fe40004f24270 */
[----:B------:R-:W-:-:S04]  /*0950*/  ISETP.GE.U32.AND P0, PT, R12, R5, PT ;  /* 0x000000050c00720c */ /* 0x000fc80003f06070 */
[----:B------:R-:W-:-:S04]  /*0960*/  ISETP.GT.AND P0, PT, R12, -0x1, !P0 ;  /* 0xffffffff0c00780c */ /* 0x000fc80004704270 */
[----:B------:R-:W-:-:S13]  /*0970*/  PLOP3.LUT P0, PT, P0, P1, PT, 0x80, 0x8 ;  /* 0x000000000008781c */ /* 0x000fda0000703070 */
[----:B------:R-:W-:Y:S05]  /*0980*/  @!P0 BRA `(.L_x_5) ;  /* 0x00000000005c8947 */ /* 0x000fea0003800000 */
[----:B------:R-:W-:-:S04]  /*0990*/  IMAD R12, R13, R5, R12 ;  /* 0x000000050d0c7224 */ /* 0x000fc800078e020c */
[----:B------:R-:W-:-:S05]  /*09a0*/  IMAD R12, R12, UR7, RZ ;  /* 0x000000070c0c7c24 */ /* 0x000fca000f8e02ff */
[C---:B------:R-:W-:Y:S02]  /*09b0*/  IADD3 R14, PT, PT, R12.reuse, 0x1, RZ ;  /* 0x000000010c0e7810 */ /* 0x040fe40007ffe0ff */
[C---:B------:R-:W-:Y:S02]  /*09c0*/  IADD3 R16, PT, PT, R12.reuse, 0x2, RZ ;  /* 0x000000020c107810 */ /* 0x040fe40007ffe0ff */
[----:B------:R-:W-:Y:S02]  /*09d0*/  IADD3 R12, P0, PT, R12, UR14, RZ ;  /* 0x0000000e0c0c7c10 */ /* 0x000fe4000ff1e0ff */
[----:B------:R-:W-:Y:S02]  /*09e0*/  IADD3 R14, P1, PT, R14, UR14, RZ ;  /* 0x0000000e0e0e7c10 */ /* 0x000fe4000ff3e0ff */
[----:B------:R-:W-:Y:S02]  /*09f0*/  IADD3 R16, P2, PT, R16, UR14, RZ ;  /* 0x0000000e10107c10 */ /* 0x000fe4000ff5e0ff */
[----:B------:R-:W-:-:S02]  /*0a00*/  IADD3.X R13, PT, PT, RZ, UR15, RZ, P0, !PT ;  /* 0x0000000fff0d7c10 */ /* 0x000fc400087fe4ff */
[----:B------:R-:W-:Y:S02]  /*0a10*/  IADD3.X R15, PT, PT, RZ, UR15, RZ, P1, !PT ;  /* 0x0000000fff0f7c10 */ /* 0x000fe40008ffe4ff */
[----:B------:R-:W-:Y:S01]  /*0a20*/  IADD3.X R17, PT, PT, RZ, UR15, RZ, P2, !PT ;  /* 0x0000000fff117c10 */ /* 0x000fe200097fe4ff */
[----:B------:R-:W2:Y:S04]  /*0a30*/  LDG.E.U8 R12, desc[UR10][R12.64] ;  /* 0x0000000a0c0c7981 */ /* 0x000ea8000c1e1100 */
[----:B------:R-:W3:Y:S04]  /*0a40*/  LDG.E.U8 R14, desc[UR10][R14.64] ;  /* 0x0000000a0e0e7981 */ /* 0x000ee8000c1e1100 */
[----:B------:R-:W4:Y:S01]  /*0a50*/  LDG.E.U8 R16, desc[UR10][R16.64] ;  /* 0x0000000a10107981 */ /* 0x000f22000c1e1100 */
[----:B------:R-:W0:Y:S01]  /*0a60*/  S2UR UR5, SR_CgaCtaId ;  /* 0x00000000000579c3 */ /* 0x000e220000008800 */
[----:B------:R-:W-:-:S02]  /*0a70*/  UMOV UR4, 0x400 ;  /* 0x0000040000047882 */ /* 0x000fc40000000000 */
[----:B0-----:R-:W-:-:S06]  /*0a80*/  ULEA UR4, UR5, UR4, 0x18 ;  /* 0x0000000405047291 */ /* 0x001fcc000f8ec0ff */
[----:B------:R-:W-:-:S05]  /*0a90*/  MOV R18, UR4 ;  /* 0x0000000400127c02 */ /* 0x000fca0008000f00 */
[----:B------:R-:W-:-:S05]  /*0aa0*/  IMAD R20, R23, 0x25, R18 ;  /* 0x0000002517147824 */ /* 0x000fca00078e0212 */
[----:B------:R-:W-:-:S05]  /*0ab0*/  IADD3 R21, PT, PT, R21, R20, RZ ;  /* 0x0000001415157210 */ /* 0x000fca0007ffe0ff */
[----:B--2---:R1:W-:Y:S04]  /*0ac0*/  STS.U8 [R21], R12 ;  /* 0x0000000c15007388 */ /* 0x0043e80000000000 */
[----:B---3--:R1:W-:Y:S04]  /*0ad0*/  STS.U8 [R21+0x559], R14 ;  /* 0x0005590e15007388 */ /* 0x0083e80000000000 */
[----:B----4-:R1:W-:Y:S01]  /*0ae0*/  STS.U8 [R21+0xab2], R16 ;  /* 0x000ab21015007388 */ /* 0x0103e20000000000 */
[----:B------:R-:W-:Y:S05]  /*0af0*/  BRA `(.L_x_6) ;  /* 0x0000000000247947 */ /* 0x000fea0003800000 */
.L_x_5:
[----:B------:R-:W0:Y:S01]  /*0b00*/  S2UR UR5, SR_CgaCtaId ;  /* 0x00000000000579c3 */ /* 0x000e220000008800 */
[----:B------:R-:W-:Y:S02]  /*0b10*/  UMOV UR4, 0x400 ;  /* 0x0000040000047882 */ /* 0x000fe40000000000 */
[----:B0-----:R-:W-:-:S06]  /*0b20*/  ULEA UR4, UR5, UR4, 0x18 ;  /* 0x0000000405047291 */ /* 0x001fcc000f8ec0ff */
[----:B------:R-:W-:-:S05]  /*0b30*/  MOV R18, UR4 ;  /* 0x0000000400127c02 */ /* 0x000fca0008000f00 */
[----:B------:R-:W-:-:S05]  /*0b40*/  IMAD R12, R23, 0x25, R18 ;  /* 0x00000025170c7824 */ /* 0x000fca00078e0212 */
[----:B------:R-:W-:-:S05]  /*0b50*/  IADD3 R12, PT, PT, R21, R12, RZ ;  /* 0x0000000c150c7210 */ /* 0x000fca0007ffe0ff */
[----:B------:R0:W-:Y:S04]  /*0b60*/  STS.U8 [R12], RZ ;  /* 0x000000ff0c007388 */ /* 0x0001e80000000000 */
[----:B------:R0:W-:Y:S04]  /*0b70*/  STS.U8 [R12+0x559], RZ ;  /* 0x000559ff0c007388 */ /* 0x0001e80000000000 */
[----:B------:R0:W-:Y:S02]  /*0b80*/  STS.U8 [R12+0xab2], RZ ;  /* 0x000ab2ff0c007388 */ /* 0x0001e40000000000 */
.L_x_6:
[----:B------:R-:W-:Y:S05]  /*0b90*/  BSYNC.RECONVERGENT B1 ;  /* 0x0000000000017941 */ /* 0x000fea0003800200 */
.L_x_4:
[----:B01----:R-:W0:Y:S01]  /*0ba0*/  I2F.U32.RP R12, R2 ;  /* 0x00000002000c7306 */ /* 0x003e220000209000 */
[-C--:B------:R-:W-:Y:S01]  /*0bb0*/  IADD3 R13, PT, PT, RZ, -R2.reuse, RZ ;  /* 0x80000002ff0d7210 */ /* 0x080fe20007ffe0ff */
[----:B------:R-:W-:Y:S01]  /*0bc0*/  BSSY.RECONVERGENT B1, `(.L_x_7) ;  /* 0x0000033000017945 */ /* 0x000fe20003800200 */
[----:B------:R-:W-:Y:S02]  /*0bd0*/  MOV R22, RZ ;  /* 0x000000ff00167202 */ /* 0x000fe40000000f00 */
[----:B------:R-:W-:Y:S02]  /*0be0*/  ISETP.NE.U32.AND P2, PT, R2, RZ, PT ;  /* 0x000000ff0200720c */ /* 0x000fe40003f45070 */
[----:B------:R-:W-:Y:S01]  /*0bf0*/  LOP3.LUT R20, RZ, R2, RZ, 0x33, !PT ;  /* 0x00000002ff147212 */ /* 0x000fe200078e33ff */
[----:B0-----:R-:W0:Y:S02]  /*0c00*/  MUFU.RCP R12, R12 ;  /* 0x0000000c000c7308 */ /* 0x001e240000001000 */
[----:B0-----:R-:W-:-:S06]  /*0c10*/  IADD3 R14, PT, PT, R12, 0xffffffe, RZ ;  /* 0x0ffffffe0c0e7810 */ /* 0x001fcc0007ffe0ff */
[----:B------:R-:W0:Y:S02]  /*0c20*/  F2I.FTZ.U32.TRUNC.NTZ R23, R14 ;  /* 0x0000000e00177305 */ /* 0x000e24000021f000 */
[----:B0-----:R-:W-:-:S04]  /*0c30*/  IMAD R13, R13, R23, RZ ;  /* 0x000000170d0d7224 */ /* 0x001fc800078e02ff */
        /* <DEDUP_REMOVED lines=10> */
[----:B------:R-:W-:Y:S02]  /*0ce0*/  IADD3 R21, PT, PT, -R23, RZ, RZ ;  /* 0x000000ff17157210 */ /* 0x000fe40007ffe1ff */
[----:B------:R-:W-:-:S03]  /*0cf0*/  IADD3 R13, PT, PT, R6, R23, RZ ;  /* 0x00000017060d7210 */ /* 0x000fc60007ffe0ff */
[----:B------:R-:W-:Y:S01]  /*0d00*/  IMAD R21, R2, R21, R19 ;  /* 0x0000001502157224 */ /* 0x000fe200078e0213 */
[----:B------:R-:W-:-:S04]  /*0d10*/  ISETP.GE.U32.AND P1, PT, R13, R4, PT ;  /* 0x000000040d00720c */ /* 0x000fc80003f26070 */
[----:B------:R-:W-:Y:S02]  /*0d20*/  IADD3 R14, PT, PT, R10, R21, RZ ;  /* 0x000000150a0e7210 */ /* 0x000fe40007ffe0ff */
[----:B------:R-:W-:Y:S02]  /*0d30*/  ISETP.GT.AND P1, PT, R13, -0x1, !P1 ;  /* 0xffffffff0d00780c */ /* 0x000fe40004f24270 */
[----:B------:R-:W-:-:S04]  /*0d40*/  ISETP.GE.U32.AND P0, PT, R14, R5, PT ;  /* 0x000000050e00720c */ /* 0x000fc80003f06070 */
[----:B------:R-:W-:-:S04]  /*0d50*/  ISETP.GT.AND P0, PT, R14, -0x1, !P0 ;  /* 0xffffffff0e00780c */ /* 0x000fc80004704270 */
[----:B------:R-:W-:-:S13]  /*0d60*/  PLOP3.LUT P0, PT, P0, P1, PT, 0x80, 0x8 ;  /* 0x000000000008781c */ /* 0x000fda0000703070 */
[----:B------:R-:W-:-:S05]  /*0d70*/  @!P0 IMAD R12, R23, 0x25, R18 ;  /* 0x00000025170c8824 */ /* 0x000fca00078e0212 */
[----:B------:R-:W-:-:S05]  /*0d80*/  @!P0 IADD3 R12, PT, PT, R21, R12, RZ ;  /* 0x0000000c150c8210 */ /* 0x000fca0007ffe0ff */
[----:B------:R0:W-:Y:S04]  /*0d90*/  @!P0 STS.U8 [R12], RZ ;  /* 0x000000ff0c008388 */ /* 0x0001e80000000000 */
[----:B------:R0:W-:Y:S04]  /*0da0*/  @!P0 STS.U8 [R12+0x559], RZ ;  /* 0x000559ff0c008388 */ /* 0x0001e80000000000 */
[----:B------:R0:W-:Y:S01]  /*0db0*/  @!P0 STS.U8 [R12+0xab2], RZ ;  /* 0x000ab2ff0c008388 */ /* 0x0001e20000000000 */
[----:B------:R-:W-:Y:S05]  /*0dc0*/  @!P0 BRA `(.L_x_8) ;  /* 0x0000000000488947 */ /* 0x000fea0003800000 */
[----:B0-----:R-:W-:-:S04]  /*0dd0*/  IMAD R12, R13, R5, R14 ;  /* 0x000000050d0c7224 */ /* 0x001fc800078e020e */
        /* <DEDUP_REMOVED lines=12> */
[----:B------:R-:W-:-:S05]  /*0ea0*/  IMAD R18, R23, 0x25, R18 ;  /* 0x0000002517127824 */ /* 0x000fca00078e0212 */
[----:B------:R-:W-:-:S05]  /*0eb0*/  IADD3 R21, PT, PT, R21, R18, RZ ;  /* 0x0000001215157210 */ /* 0x000fca0007ffe0ff */
[----:B--2---:R1:W-:Y:S04]  /*0ec0*/  STS.U8 [R21], R12 ;  /* 0x0000000c15007388 */ /* 0x0043e80000000000 */
[----:B---3--:R1:W-:Y:S04]  /*0ed0*/  STS.U8 [R21+0x559], R14 ;  /* 0x0005590e15007388 */ /* 0x0083e80000000000 */
[----:B----4-:R1:W-:Y:S02]  /*0ee0*/  STS.U8 [R21+0xab2], R16 ;  /* 0x000ab21015007388 */ /* 0x0103e40000000000 */
.L_x_8:
[----:B------:R-:W-:Y:S05]  /*0ef0*/  BSYNC.RECONVERGENT B1 ;  /* 0x0000000000017941 */ /* 0x000fea0003800200 */
.L_x_7:
[C---:B------:R-:W-:Y:S02]  /*0f00*/  IADD3 R11, PT, PT, R9.reuse, R11, R9 ;  /* 0x0000000b090b7210 */ /* 0x040fe40007ffe009 */
[----:B------:R-:W-:Y:S02]  /*0f10*/  LEA R19, R9, R19, 0x1 ;  /* 0x0000001309137211 */ /* 0x000fe400078e08ff */
[----:B------:R-:W-:-:S13]  /*0f20*/  ISETP.GE.U32.AND P0, PT, R11, R8, PT ;  /* 0x000000080b00720c */ /* 0x000fda0003f06070 */
[----:B------:R-:W-:Y:S05]  /*0f30*/  @!P0 BRA `(.L_x_9) ;  /* 0xfffffff800448947 */ /* 0x000fea000383ffff */
.L_x_1:
[----:B-12---:R-:W-:Y:S05]  /*0f40*/  BSYNC.RECONVERGENT B0 ;  /* 0x0000000000007941 */ /* 0x006fea0003800200 */
.L_x_0:
[----:B------:R-:W1:Y:S08]  /*0f50*/  S2UR UR5, SR_CgaCtaId ;  /* 0x00000000000579c3 */ /* 0x000e700000008800 */
[----:B------:R-:W-:Y:S01]  /*0f60*/  BAR.SYNC.DEFER_BLOCKING 0x0 ;  /* 0x0000000000007b1d */ /* 0x000fe20000010000 */
[----:B------:R-:W-:-:S05]  /*0f70*/  IMAD R0, R0, 0x25, R7 ;  /* 0x0000002500007824 */ /* 0x000fca00078e0207 */
[----:B------:R-:W-:Y:S01]  /*0f80*/  UMOV UR4, 0x400 ;  /* 0x0000040000047882 */ /* 0x000fe20000000000 */
[----:B------:R-:W2:Y:S01]  /*0f90*/  LDCU.S8 UR6, c[0x3][0x19] ;  /* 0x00c00320ff0677ac */ /* 0x000ea20008000200 */
[----:B------:R-:W-:Y:S01]  /*0fa0*/  BSSY.RECONVERGENT B0, `(.L_x_10) ;  /* 0x0000281000007945 */ /* 0x000fe20003800200 */
[----:B------:R-:W4:Y:S01]  /*0fb0*/  LDCU.S8 UR7, c[0x3][0x5] ;  /* 0x00c000a0ff0777ac */ /* 0x000f220008000200 */
[----:B------:R-:W5:Y:S01]  /*0fc0*/  LDCU.S8 UR8, c[0x3][0x1e] ;  /* 0x00c003c0ff0877ac */ /* 0x000f620008000200 */
[----:B------:R-:W5:Y:S01]  /*0fd0*/  LDCU.S8 UR9, c[0x3][0xa] ;  /* 0x00c00140ff0977ac */ /* 0x000f620008000200 */
[----:B-1----:R-:W-:Y:S01]  /*0fe0*/  ULEA UR4, UR5, UR4, 0x18 ;  /* 0x0000000405047291 */ /* 0x002fe2000f8ec0ff */
[----:B------:R-:W1:Y:S01]  /*0ff0*/  LDCU.U8 UR5, c[0x3][URZ] ;  /* 0x00c00000ff0577ac */ /* 0x000e620008000000 */
[----:B------:R-:W5:Y:S07]  /*1000*/  LDCU.S8 UR12, c[0x3][0x23] ;  /* 0x00c00460ff0c77ac */ /* 0x000f6e0008000200 */
[----:B------:R-:W2:Y:S01]  /*1010*/  LDS.U8 R2, [R0+UR4+0xab2] ;  /* 0x000ab20400027984 */ /* 0x000ea20008000000 */
[----:B------:R-:W4:Y:S03]  /*1020*/  LDCU.U8 UR14, c[0x3][0xc] ;  /* 0x00c00180ff0e77ac */ /* 0x000f260008000000 */
[----:B------:R-:W5:Y:S04]  /*1030*/  LDS.U8 R9, [R0+UR4+0xab3] ;  /* 0x000ab30400097984 */ /* 0x000f680008000000 */
[----:B---3--:R-:W3:Y:S01]  /*1040*/  LDS.U8 R14, [R0+UR4+0x559] ;  /* 0x00055904000e7984 */ /* 0x008ee20008000000 */
[----:B-1----:R-:W-:-:S03]  /*1050*/  UPRMT UR5, UR5, 0x8880, URZ ;  /* 0x0000888005057896 */ /* 0x002fc600080000ff */
[----:B0-----:R-:W0:Y:S04]  /*1060*/  LDS.U8 R12, [R0+UR4+0x55a] ;  /* 0x00055a04000c7984 */ /* 0x001e280008000000 */
[----:B------:R-:W1:Y:S01]  /*1070*/  LDS.U8 R11, [R0+UR4] ;  /* 0x00000004000b7984 */ /* 0x000e620008000000 */
[----:B----4-:R-:W-:-:S03]  /*1080*/  UPRMT UR14, UR14, 0x8880, URZ ;  /* 0x000088800e0e7896 */ /* 0x010fc600080000ff */
[----:B------:R-:W4:Y:S04]  /*1090*/  LDS.U8 R10, [R0+UR4+0x1] ;  /* 0x00000104000a7984 */ /* 0x000f280008000000 */
[----:B------:R-:W4:Y:S04]  /*10a0*/  LDS.U8 R6, [R0+UR4+0xab4] ;  /* 0x000ab40400067984 */ /* 0x000f280008000000 */
[----:B------:R-:W4:Y:S04]  /*10b0*/  LDS.U8 R5, [R0+UR4+0x55b] ;  /* 0x00055b0400057984 */ /* 0x000f280008000000 */
[----:B------:R-:W4:Y:S01]  /*10c0*/  LDS.U8 R4, [R0+UR4+0x2] ;  /* 0x0000020400047984 */ /* 0x000f220008000000 */
[----:B--2---:R-:W-:-:S02]  /*10d0*/  IMAD R7, R2, UR5, RZ ;  /* 0x0000000502077c24 */ /* 0x004fc4000f8e02ff */
[----:B------:R-:W-:Y:S02]  /*10e0*/  IMAD R8, R2, UR6, RZ ;  /* 0x0000000602087c24 */ /* 0x000fe4000f8e02ff */
[C---:B-----5:R-:W-:Y:S01]  /*10f0*/  IMAD R13, R9.reuse, UR7, RZ ;  /* 0x00000007090d7c24 */ /* 0x060fe2000f8e02ff */
[----:B------:R-:W-:Y:S01]  /*1100*/  I2FP.F32.S32 R7, R7 ;  /* 0x0000000700077245 */ /* 0x000fe20000201400 */
[----:B------:R-:W-:Y:S01]  /*1110*/  IMAD R15, R9, UR8, RZ ;  /* 0x00000008090f7c24 */ /* 0x000fe2000f8e02ff */
[----:B------:R-:W-:Y:S01]  /*1120*/  I2FP.F32.S32 R8, R8 ;  /* 0x0000000800087245 */ /* 0x000fe20000201400 */
[----:B---3--:R-:W-:Y:S01]  /*1130*/  IMAD R2, R14, UR5, RZ ;  /* 0x000000050e027c24 */ /* 0x008fe2000f8e02ff */
[----:B------:R-:W-:Y:S01]  /*1140*/  I2FP.F32.S32 R16, R13 ;  /* 0x0000000d00107245 */ /* 0x000fe20000201400 */
[----:B------:R-:W-:Y:S01]  /*1150*/  FADD R7, RZ, R7 ;  /* 0x00000007ff077221 */ /* 0x000fe20000000000 */
[----:B------:R-:W-:Y:S01]  /*1160*/  I2FP.F32.S32 R17, R15 ;  /* 0x0000000f00117245 */ /* 0x000fe20000201400 */
[C---:B0-----:R-:W-:Y:S01]  /*1170*/  IMAD R9, R12.reuse, UR7, RZ ;  /* 0x000000070c097c24 */ /* 0x041fe2000f8e02ff */
[----:B------:R-:W-:Y:S01]  /*1180*/  I2FP.F32.S32 R2, R2 ;  /* 0x0000000200027245 */ /* 0x000fe20000201400 */
[----:B------:R-:W-:Y:S01]  /*1190*/  FADD R8, RZ, R8 ;  /* 0x00000008ff087221 */ /* 0x000fe20000000000 */
[----:B------:R-:W-:Y:S01]  /*11a0*/  FADD R13, R7, R16 ;  /* 0x00000010070d7221 */ /* 0x000fe20000000000 */
[----:B------:R-:W-:Y:S01]  /*11b0*/  IMAD R16, R12, UR8, RZ ;  /* 0x000000080c107c24 */ /* 0x000fe2000f8e02ff */
[----:B------:R-:W-:Y:S01]  /*11c0*/  I2FP.F32.S32 R15, R9 ;  /* 0x00000009000f7245 */ /* 0x000fe20000201400 */
[----:B------:R-:W-:Y:S01]  /*11d0*/  FADD R2, RZ, R2 ;  /* 0x00000002ff027221 */ /* 0x000fe20000000000 */
[----:B-1----:R-:W-:-:S02]  /*11e0*/  IMAD R12, R11, UR5, RZ ;  /* 0x000000050b0c7c24 */ /* 0x002fc4000f8e02ff */
[----:B------:R-:W-:Y:S01]  /*11f0*/  FADD R9, R8, R17 ;  /* 0x0000001108097221 */ /* 0x000fe20000000000 */
[----:B------:R-:W-:Y:S02]  /*1200*/  IMAD R11, R11, UR6, RZ ;  /* 0x000000060b0b7c24 */ /* 0x000fe4000f8e02ff */
[----:B------:R-:W-:Y:S01]  /*1210*/  FADD R8, R2, R15 ;  /* 0x0000000f02087221 */ /* 0x000fe20000000000 */
[----:B------:R-:W0:Y:S01]  /*1220*/  LDS.U8 R7, [R0+UR4+0xab5] ;  /* 0x000ab50400077984 */ /* 0x000e220008000000 */
[C---:B----4-:R-:W-:Y:S01]  /*1230*/  IMAD R15, R10.reuse, UR7, RZ ;  /* 0x000000070a0f7c24 */ /* 0x050fe2000f8e02ff */
[----:B------:R-:W-:Y:S01]  /*1240*/  I2FP.F32.S32 R12, R12 ;  /* 0x0000000c000c7245 */ /* 0x000fe20000201400 */
[----:B------:R-:W-:Y:S01]  /*1250*/  IMAD R10, R10, UR8, RZ ;  /* 0x000000080a0a7c24 */ /* 0x000fe2000f8e02ff */
[----:B------:R-:W1:Y:S01]  /*1260*/  LDS.U8 R2, [R0+UR4+0x55c] ;  /* 0x00055c0400027984 */ /* 0x000e620008000000 */
[----:B------:R-:W-:Y:S01]  /*1270*/  I2FP.F32.S32 R11, R11 ;  /* 0x0000000b000b7245 */ /* 0x000fe20000201400 */
[----:B------:R-:W-:Y:S01]  /*1280*/  IMAD R18, R6, UR9, RZ ;  /* 0x0000000906127c24 */ /* 0x000fe2000f8e02ff */
[----:B------:R-:W-:Y:S01]  /*1290*/  I2FP.F32.S32 R15, R15 ;  /* 0x0000000f000f7245 */ /* 0x000fe20000201400 */
[----:B------:R-:W-:Y:S01]  /*12a0*/  FADD R12, RZ, R12 ;  /* 0x0000000cff0c7221 */ /* 0x000fe20000000000 */
[----:B------:R-:W-:Y:S01]  /*12b0*/  I2FP.F32.S32 R10, R10 ;  /* 0x0000000a000a7245 */ /* 0x000fe20000201400 */
[----:B------:R-:W-:Y:S01]  /*12c0*/  FADD R11, RZ, R11 ;  /* 0x0000000bff0b7221 */ /* 0x000fe20000000000 */
[----:B------:R-:W-:Y:S01]  /*12d0*/  UMOV UR5, UR12 ;  /* 0x0000000c00057c82 */ /* 0x000fe20008000000 */
[----:B------:R-:W-:Y:S01]  /*12e0*/  FADD R15, R12, R15 ;  /* 0x0000000f0c0f7221 */ /* 0x000fe20000000000 */
[----:B------:R-:W-:Y:S01]  /*12f0*/  I2FP.F32.S32 R17, R16 ;  /* 0x0000001000117245 */ /* 0x000fe20000201400 */
[----:B------:R-:W-:Y:S01]  /*1300*/  FADD R12, R11, R10 ;  /* 0x0000000a0b0c7221 */ /* 0x000fe20000000000 */
[----:B------:R-:W-:Y:S01]  /*1310*/  I2FP.F32.S32 R18, R18 ;  /* 0x0000001200127245 */ /* 0x000fe20000201400 */
[----:B------:R-:W2:Y:S01]  /*1320*/  LDS.U8 R10, [R0+UR4+0x3] ;  /* 0x00000304000a7984 */ /* 0x000ea20008000000 */
[----:B------:R-:W-:Y:S01]  /*1330*/  IMAD R16, R6, UR5, RZ ;  /* 0x0000000506107c24 */ /* 0x000fe2000f8e02ff */
[----:B------:R-:W3:Y:S01]  /*1340*/  LDCU.U8 UR7, c[0x3][0x28] ;  /* 0x00c00500ff0777ac */ /* 0x000ee20008000000 */
[----:B------:R-:W-:-:S02]  /*1350*/  IMAD R14, R14, UR6, RZ ;  /* 0x000000060e0e7c24 */ /* 0x000fc4000f8e02ff */
[----:B------:R-:W-:Y:S01]  /*1360*/  FADD R13, R13, R18 ;  /* 0x000000120d0d7221 */ /* 0x000fe20000000000 */
[C---:B------:R-:W-:Y:S01]  /*1370*/  IMAD R6, R5.reuse, UR9, RZ ;  /* 0x0000000905067c24 */ /* 0x040fe2000f8e02ff */
[----:B------:R-:W-:Y:S01]  /*1380*/  I2FP.F32.S32 R18, R16 ;  /* 0x0000001000127245 */ /* 0x000fe20000201400 */
[----:B------:R-:W-:Y:S01]  /*1390*/  IMAD R19, R5, UR5, RZ ;  /* 0x0000000505137c24 */ /* 0x000fe2000f8e02ff */
[----:B------:R-:W-:Y:S01]  /*13a0*/  I2FP.F32.S32 R14, R14 ;  /* 0x0000000e000e7245 */ /* 0x000fe20000201400 */
[----:B------:R-:W-:Y:S01]  /*13b0*/  IMAD R5, R4, UR9, RZ ;  /* 0x0000000904057c24 */ /* 0x000fe2000f8e02ff */
[----:B------:R-:W4:Y:S01]  /*13c0*/  LDCU.S8 UR6, c[0x3][0xf] ;  /* 0x00c001e0ff0677ac */ /* 0x000f220008000200 */
[----:B------:R-:W5:Y:S01]  /*13d0*/  LDS.U8 R11, [R0+UR4+0xab6] ;  /* 0x000ab604000b7984 */ /* 0x000f620008000000 */
[----:B------:R-:W-:Y:S01]  /*13e0*/  I2FP.F32.S32 R19, R19 ;  /* 0x0000001300137245 */ /* 0x000fe20000201400 */
[----:B------:R-:W-:Y:S01]  /*13f0*/  FADD R14, RZ, R14 ;  /* 0x0000000eff0e7221 */ /* 0x000fe20000000000 */
[----:B------:R-:W-:Y:S01]  /*1400*/  I2FP.F32.S32 R16, R5 ;  /* 0x0000000500107245 */ /* 0x000fe20000201400 */
[----:B------:R-:W-:Y:S01]  /*1410*/  FADD R5, R9, R18 ;  /* 0x0000001209057221 */ /* 0x000fe20000000000 */
[----:B------:R-:W1:Y:S01]  /*1420*/  LDCU.U8 UR8, c[0x3][0x14] ;  /* 0x00c00280ff0877ac */ /* 0x000e620008000000 */
[----:B------:R-:W5:Y:S01]  /*1430*/  LDS.U8 R9, [R0+UR4+0x55d] ;  /* 0x00055d0400097984 */ /* 0x000f620008000000 */
[----:B------:R-:W-:Y:S01]  /*1440*/  FADD R14, R14, R17 ;  /* 0x000000110e0e7221 */ /* 0x000fe20000000000 */
[----:B------:R-:W-:Y:S01]  /*1450*/  I2FP.F32.S32 R17, R6 ;  /* 0x0000000600117245 */ /* 0x000fe20000201400 */
[----:B---3--:R-:W-:Y:S01]  /*1460*/  UPRMT UR7, UR7, 0x8880, URZ ;  /* 0x0000888007077896 */ /* 0x008fe200080000ff */
[----:B------:R-:W-:Y:S01]  /*1470*/  FADD R15, R15, R16 ;  /* 0x000000100f0f7221 */ /* 0x000fe20000000000 */
[----:B------:R-:W-:-:S02]  /*1480*/  IMAD R16, R4, UR5, RZ ;  /* 0x0000000504107c24 */ /* 0x000fc4000f8e02ff */
[----:B------:R-:W-:Y:S01]  /*1490*/  FADD R14, R14, R19 ;  /* 0x000000130e0e7221 */ /* 0x000fe20000000000 */
[----:B------:R-:W-:Y:S01]  /*14a0*/  FADD R6, R8, R17 ;  /* 0x0000001108067221 */ /* 0x000fe20000000000 */
[----:B------:R-:W-:Y:S01]  /*14b0*/  LDS.U8 R4, [R0+UR4+0xad7] ;  /* 0x000ad70400047984 */ /* 0x000fe20008000000 */
[----:B------:R-:W3:Y:S01]  /*14c0*/  LDCU.S8 UR9, c[0x3][0x2d] ;  /* 0x00c005a0ff0977ac */ /* 0x000ee20008000200 */
[C---:B0-----:R-:W-:Y:S02]  /*14d0*/  IMAD R19, R7.reuse, UR7, RZ ;  /* 0x0000000707137c24 */ /* 0x041fe4000f8e02ff */
[----:B------:R-:W0:Y:S01]  /*14e0*/  LDS.U8 R8, [R0+UR4+0x4] ;  /* 0x0000040400087984 */ /* 0x000e220008000000 */
[----:B----4-:R-:W-:Y:S01]  /*14f0*/  IMAD R17, R7, UR6, RZ ;  /* 0x0000000607117c24 */ /* 0x010fe2000f8e02ff */
[----:B------:R-:W-:Y:S01]  /*1500*/  I2FP.F32.S32 R7, R16 ;  /* 0x0000001000077245 */ /* 0x000fe20000201400 */
[----:B-1----:R-:W-:Y:S01]  /*1510*/  IMAD R18, R2, UR6, RZ ;  /* 0x0000000602127c24 */ /* 0x002fe2000f8e02ff */
[----:B------:R-:W-:Y:S01]  /*1520*/  I2FP.F32.S32 R20, R19 ;  /* 0x0000001300147245 */ /* 0x000fe20000201400 */
[----:B------:R-:W-:Y:S01]  /*1530*/  UPRMT UR5, UR8, 0x8880, URZ ;  /* 0x0000888008057896 */ /* 0x000fe200080000ff */
[----:B------:R-:W-:Y:S01]  /*1540*/  I2FP.F32.S32 R16, R17 ;  /* 0x0000001100107245 */ /* 0x000fe20000201400 */
[----:B------:R-:W-:Y:S01]  /*1550*/  FADD R12, R12, R7 ;  /* 0x000000070c0c7221 */ /* 0x000fe20000000000 */
[----:B------:R-:W-:Y:S01]  /*1560*/  I2FP.F32.S32 R17, R18 ;  /* 0x0000001200117245 */ /* 0x000fe20000201400 */
[----:B------:R-:W1:Y:S02]  /*1570*/  LDCU.S8 UR12, c[0x3][0x1] ;  /* 0x00c00020ff0c77ac */ /* 0x000e640008000200 */
[----:B------:R-:W-:Y:S01]  /*1580*/  FADD R13, R13, R16 ;  /* 0x000000100d0d7221 */ /* 0x000fe20000000000 */
[----:B------:R-:W-:Y:S01]  /*1590*/  FADD R16, R5, R20 ;  /* 0x0000001405107221 */ /* 0x000fe20000000000 */
[----:B------:R-:W-:Y:S01]  /*15a0*/  FADD R7, R6, R17 ;  /* 0x0000001106077221 */ /* 0x000fe20000000000 */
[----:B------:R-:W-:Y:S01]  /*15b0*/  IMAD R17, R2, UR7, RZ ;  /* 0x0000000702117c24 */ /* 0x000fe2000f8e02ff */
[----:B------:R-:W4:Y:S01]  /*15c0*/  LDS.U8 R6, [R0+UR4+0x57e] ;  /* 0x00057e0400067984 */ /* 0x000f220008000000 */
[C---:B--2---:R-:W-:Y:S01]  /*15d0*/  IMAD R2, R10.reuse, UR6, RZ ;  /* 0x000000060a027c24 */ /* 0x044fe2000f8e02ff */
[----:B---3--:R-:W-:Y:S01]  /*15e0*/  UMOV UR8, UR9 ;  /* 0x0000000900087c82 */ /* 0x008fe20008000000 */
[----:B------:R-:W-:Y:S01]  /*15f0*/  IMAD R10, R10, UR7, RZ ;  /* 0x000000070a0a7c24 */ /* 0x000fe2000f8e02ff */
[----:B------:R-:W2:Y:S01]  /*1600*/  LDS.U8 R5, [R0+UR4+0x25] ;  /* 0x0000250400057984 */ /* 0x000ea20008000000 */
[----:B------:R-:W-:Y:S01]  /*1610*/  I2FP.F32.S32 R17, R17 ;  /* 0x0000001100117245 */ /* 0x000fe20000201400 */
[----:B------:R-:W3:Y:S01]  /*1620*/  LDCU.S8 UR7, c[0x3][0x1a] ;  /* 0x00c00340ff0777ac */ /* 0x000ee20008000200 */
[----:B------:R-:W-:Y:S01]  /*1630*/  I2FP.F32.S32 R2, R2 ;  /* 0x0000000200027245 */ /* 0x000fe20000201400 */
[----:B-----5:R-:W-:-:S02]  /*1640*/  IMAD R18, R11, UR5, RZ ;  /* 0x000000050b127c24 */ /* 0x020fc4000f8e02ff */
[----:B------:R-:W-:Y:S01]  /*1650*/  IMAD R19, R11, UR8, RZ ;  /* 0x000000080b137c24 */ /* 0x000fe2000f8e02ff */
[----:B------:R-:W-:Y:S01]  /*1660*/  I2FP.F32.S32 R11, R10 ;  /* 0x0000000a000b7245 */ /* 0x000fe20000201400 */
[----:B------:R-:W-:Y:S01]  /*1670*/  FADD R14, R14, R17 ;  /* 0x000000110e0e7221 */ /* 0x000fe20000000000 */
[----:B------:R-:W-:Y:S01]  /*1680*/  FADD R15, R15, R2 ;  /* 0x000000020f0f7221 */ /* 0x000fe20000000000 */
[C---:B------:R-:W-:Y:S01]  /*1690*/  IMAD R10, R9.reuse, UR5, RZ ;  /* 0x00000005090a7c24 */ /* 0x040fe2000f8e02ff */
[----:B------:R-:W5:Y:S01]  /*16a0*/  LDS.U8 R2, [R0+UR4+0xad8] ;  /* 0x000ad80400027984 */ /* 0x000f620008000000 */
[----:B------:R-:W-:Y:S01]  /*16b0*/  IMAD R17, R9, UR8, RZ ;  /* 0x0000000809117c24 */ /* 0x000fe2000f8e02ff */
[----:B------:R-:W-:Y:S01]  /*16c0*/  I2FP.F32.S32 R18, R18 ;  /* 0x0000001200127245 */ /* 0x000fe20000201400 */
[----:B------:R-:W-:Y:S01]  /*16d0*/  FADD R12, R12, R11 ;  /* 0x0000000b0c0c7221 */ /* 0x000fe20000000000 */
[----:B------:R-:W5:Y:S01]  /*16e0*/  LDS.U8 R9, [R0+UR4+0x57f] ;  /* 0x00057f0400097984 */ /* 0x000f620008000000 */
[----:B------:R-:W-:Y:S01]  /*16f0*/  I2FP.F32.S32 R10, R10 ;  /* 0x0000000a000a7245 */ /* 0x000fe20000201400 */
[----:B-1----:R-:W-:Y:S01]  /*1700*/  UMOV UR6, UR12 ;  /* 0x0000000c00067c82 */ /* 0x002fe20008000000 */
[----:B------:R-:W-:Y:S01]  /*1710*/  I2FP.F32.S32 R19, R19 ;  /* 0x0000001300137245 */ /* 0x000fe20000201400 */
[----:B------:R-:W-:Y:S01]  /*1720*/  FADD R13, R13, R18 ;  /* 0x000000120d0d7221 */ /* 0x000fe20000000000 */
[----:B------:R-:W-:Y:S01]  /*1730*/  I2FP.F32.S32 R17, R17 ;  /* 0x0000001100117245 */ /* 0x000fe20000201400 */
[----:B0-----:R-:W-:-:S02]  /*1740*/  IMAD R11, R8, UR5, RZ ;  /* 0x00000005080b7c24 */ /* 0x001fc4000f8e02ff */
[----:B------:R-:W-:Y:S01]  /*1750*/  FADD R10, R7, R10 ;  /* 0x0000000a070a7221 */ /* 0x000fe20000000000 */
[----:B------:R-:W-:Y:S02]  /*1760*/  IMAD R18, R8, UR8, RZ ;  /* 0x0000000808127c24 */ /* 0x000fe4000f8e02ff */
[----:B------:R-:W-:Y:S01]  /*1770*/  FADD R16, R16, R19 ;  /* 0x0000001310107221 */ /* 0x000fe20000000000 */
[----:B------:R-:W0:Y:S01]  /*1780*/  LDS.U8 R7, [R0+UR4+0x26] ;  /* 0x0000260400077984 */ /* 0x000e220008000000 */
[----:B------:R-:W-:Y:S01]  /*1790*/  I2FP.F32.S32 R8, R11 ;  /* 0x0000000b00087245 */ /* 0x000fe20000201400 */
[----:B------:R-:W-:Y:S01]  /*17a0*/  IMAD R19, R4, UR6, RZ ;  /* 0x0000000604137c24 */ /* 0x000fe2000f8e02ff */
[----:B---3--:R-:W-:Y:S01]  /*17b0*/  UMOV UR5, UR7 ;  /* 0x0000000700057c82 */ /* 0x008fe20008000000 */
[----:B------:R-:W1:Y:S01]  /*17c0*/  LDCU.S8 UR8, c[0x3][0x6] ;  /* 0x00c000c0ff0877ac */ /* 0x000e620008000200 */
[----:B------:R-:W-:Y:S01]  /*17d0*/  I2FP.F32.S32 R11, R18 ;  /* 0x00000012000b7245 */ /* 0x000fe20000201400 */
[----:B------:R-:W-:Y:S01]  /*17e0*/  FADD R15, R15, R8 ;  /* 0x000000080f0f7221 */ /* 0x000fe20000000000 */
[----:B------:R-:W-:Y:S01]  /*17f0*/  I2FP.F32.S32 R18, R19 ;  /* 0x0000001300127245 */ /* 0x000fe20000201400 */
[----:B------:R-:W3:Y:S01]  /*1800*/  LDCU.S8 UR7, c[0x3][0x1f] ;  /* 0x00c003e0ff0777ac */ /* 0x000ee20008000200 */
[----:B------:R-:W0:Y:S01]  /*1810*/  LDS.U8 R8, [R0+UR4+0xad9] ;  /* 0x000ad90400087984 */ /* 0x000e220008000000 */
[----:B------:R-:W-:Y:S01]  /*1820*/  FADD R12, R12, R11 ;  /* 0x0000000b0c0c7221 */ /* 0x000fe20000000000 */
[----:B------:R-:W-:Y:S01]  /*1830*/  FADD R14, R14, R17 ;  /* 0x000000110e0e7221 */ /* 0x000fe20000000000 */
[----:B------:R-:W-:Y:S01]  /*1840*/  FADD R13, R13, R18 ;  /* 0x000000120d0d7221 */ /* 0x000fe20000000000 */
[C---:B----4-:R-:W-:Y:S01]  /*1850*/  IMAD R11, R6.reuse, UR6, RZ ;  /* 0x00000006060b7c24 */ /* 0x050fe2000f8e02ff */
[----:B------:R-:W4:Y:S01]  /*1860*/  LDCU.U8 UR12, c[0x3][0x24] ;  /* 0x00c00480ff0c77ac */ /* 0x000f220008000000 */
[----:B------:R-:W-:-:S02]  /*1870*/  IMAD R18, R6, UR5, RZ ;  /* 0x0000000506127c24 */ /* 0x000fc4000f8e02ff */
[----:B------:R-:W-:Y:S01]  /*1880*/  IMAD R17, R4, UR5, RZ ;  /* 0x0000000504117c24 */ /* 0x000fe2000f8e02ff */
[----:B------:R-:W4:Y:S01]  /*1890*/  LDCU.S8 UR9, c[0x3][0xb] ;  /* 0x00c00160ff0977ac */ /* 0x000f220008000200 */
[C---:B--2---:R-:W-:Y:S01]  /*18a0*/  IMAD R6, R5.reuse, UR6, RZ ;  /* 0x0000000605067c24 */ /* 0x044fe2000f8e02ff */
[----:B------:R-:W2:Y:S01]  /*18b0*/  LDS.U8 R4, [R0+UR4+0x580] ;  /* 0x0005800400047984 */ /* 0x000ea20008000000 */
[----:B------:R-:W-:Y:S01]  /*18c0*/  IMAD R19, R5, UR5, RZ ;  /* 0x0000000505137c24 */ /* 0x000fe2000f8e02ff */
[----:B------:R-:W-:Y:S01]  /*18d0*/  I2FP.F32.S32 R5, R11 ;  /* 0x0000000b00057245 */ /* 0x000fe20000201400 */
[----:B-1----:R-:W-:Y:S01]  /*18e0*/  UMOV UR5, UR8 ;  /* 0x0000000800057c82 */ /* 0x002fe20008000000 */
[----:B------:R-:W-:Y:S01]  /*18f0*/  I2FP.F32.S32 R17, R17 ;  /* 0x0000001100117245 */ /* 0x000fe20000201400 */
[----:B------:R-:W1:Y:S01]  /*1900*/  LDCU.U8 UR8, c[0x3][0x10] ;  /* 0x00c00200ff0877ac */ /* 0x000e620008000000 */
[----:B------:R-:W-:Y:S01]  /*1910*/  I2FP.F32.S32 R6, R6 ;  /* 0x0000000600067245 */ /* 0x000fe20000201400 */
[----:B------:R-:W-:Y:S01]  /*1920*/  FADD R5, R10, R5 ;  /* 0x000000050a057221 */ /* 0x000fe20000000000 */
[----:B------:R-:W-:Y:S01]  /*1930*/  I2FP.F32.S32 R11, R18 ;  /* 0x00000012000b7245 */ /* 0x000fe20000201400 */
[----:B---3--:R-:W-:Y:S01]  /*1940*/  UMOV UR6, UR7 ;  /* 0x0000000700067c82 */ /* 0x008fe20008000000 */
[----:B------:R-:W-:Y:S01]  /*1950*/  FADD R16, R16, R17 ;  /* 0x0000001110107221 */ /* 0x000fe20000000000 */
[----:B------:R-:W-:Y:S01]  /*1960*/  FADD R15, R15, R6 ;  /* 0x000000060f0f7221 */ /* 0x000fe20000000000 */
[----:B------:R-:W3:Y:S01]  /*1970*/  LDS.U8 R10, [R0+UR4+0x27] ;  /* 0x00002704000a7984 */ /* 0x000ee20008000000 */
[C---:B-----5:R-:W-:Y:S01]  /*1980*/  IMAD R6, R2.reuse, UR5, RZ ;  /* 0x0000000502067c24 */ /* 0x060fe2000f8e02ff */
[----:B------:R-:W-:Y:S01]  /*1990*/  I2FP.F32.S32 R19, R19 ;  /* 0x0000001300137245 */ /* 0x000fe20000201400 */
[----:B------:R-:W-:-:S02]  /*19a0*/  IMAD R17, R2, UR6, RZ ;  /* 0x0000000602117c24 */ /* 0x000fc4000f8e02ff */
[----:B------:R-:W-:Y:S01]  /*19b0*/  FADD R14, R14, R11 ;  /* 0x0000000b0e0e7221 */ /* 0x000fe20000000000 */
[C---:B------:R-:W-:Y:S01]  /*19c0*/  IMAD R2, R9.reuse, UR5, RZ ;  /* 0x0000000509027c24 */ /* 0x040fe2000f8e02ff */
[----:B------:R-:W5:Y:S01]  /*19d0*/  LDS.U8 R11, [R0+UR4+0xada] ;  /* 0x000ada04000b7984 */ /* 0x000f620008000000 */
[----:B------:R-:W-:Y:S02]  /*19e0*/  IMAD R9, R9, UR6, RZ ;  /* 0x0000000609097c24 */ /* 0x000fe4000f8e02ff */
[----:B------:R-:W-:Y:S01]  /*19f0*/  FADD R12, R12, R19 ;  /* 0x000000130c0c7221 */ /* 0x000fe20000000000 */
[----:B------:R-:W-:Y:S01]  /*1a00*/  I2FP.F32.S32 R17, R17 ;  /* 0x0000001100117245 */ /* 0x000fe20000201400 */
[----:B----4-:R-:W-:Y:S01]  /*1a10*/  UPRMT UR13, UR12, 0x8880, URZ ;  /* 0x000088800c0d7896 */ /* 0x010fe200080000ff */
[----:B------:R-:W-:Y:S01]  /*1a20*/  I2FP.F32.S32 R2, R2 ;  /* 0x0000000200027245 */ /* 0x000fe20000201400 */
[----:B------:R-:W-:Y:S01]  /*1a30*/  UMOV UR7, UR9 ;  /* 0x0000000900077c82 */ /* 0x000fe20008000000 */
[----:B------:R-:W-:Y:S01]  /*1a40*/  I2FP.F32.S32 R19, R9 ;  /* 0x0000000900137245 */ /* 0x000fe20000201400 */
[----:B------:R-:W-:Y:S01]  /*1a50*/  FADD R16, R16, R17 ;  /* 0x0000001110107221 */ /* 0x000fe20000000000 */
[----:B0-----:R-:W-:-:S02]  /*1a60*/  IMAD R17, R7, UR5, RZ ;  /* 0x0000000507117c24 */ /* 0x001fc4000f8e02ff */
[----:B------:R-:W-:Y:S01]  /*1a70*/  FADD R9, R5, R2 ;  /* 0x0000000205097221 */ /* 0x000fe20000000000 */
[----:B------:R-:W-:Y:S01]  /*1a80*/  I2FP.F32.S32 R6, R6 ;  /* 0x0000000600067245 */ /* 0x000fe20000201400 */
[----:B------:R-:W0:Y:S01]  /*1a90*/  LDS.U8 R5, [R0+UR4+0x581] ;  /* 0x0005810400057984 */ /* 0x000e220008000000 */
[----:B------:R-:W-:Y:S01]  /*1aa0*/  UMOV UR5, UR13 ;  /* 0x0000000d00057c82 */ /* 0x000fe20008000000 */
[----:B------:R-:W-:Y:S01]  /*1ab0*/  I2FP.F32.S32 R18, R17 ;  /* 0x0000001100127245 */ /* 0x000fe20000201400 */
[C---:B------:R-:W-:Y:S01]  /*1ac0*/  IMAD R17, R8.reuse, UR7, RZ ;  /* 0x0000000708117c24 */ /* 0x040fe2000f8e02ff */
[----:B------:R-:W4:Y:S01]  /*1ad0*/  LDS.U8 R2, [R0+UR4+0x28] ;  /* 0x0000280400027984 */ /* 0x000f220008000000 */
[----:B------:R-:W3:Y:S01]  /*1ae0*/  LDCU.S8 UR12, c[0x3][0x29] ;  /* 0x00c00520ff0c77ac */ /* 0x000ee20008000200 */
[----:B------:R-:W-:Y:S02]  /*1af0*/  IMAD R20, R8, UR5, RZ ;  /* 0x0000000508147c24 */ /* 0x000fe4000f8e02ff */
[----:B------:R-:W-:Y:S01]  /*1b00*/  FADD R13, R13, R6 ;  /* 0x000000060d0d7221 */ /* 0x000fe20000000000 */
[----:B------:R-:W-:Y:S01]  /*1b10*/  I2FP.F32.S32 R8, R17 ;  /* 0x0000001100087245 */ /* 0x000fe20000201400 */
[----:B------:R-:W-:Y:S01]  /*1b20*/  IMAD R7, R7, UR6, RZ ;  /* 0x0000000607077c24 */ /* 0x000fe2000f8e02ff */
[----:B------:R-:W4:Y:S01]  /*1b30*/  LDS.U8 R6, [R0+UR4+0xadb] ;  /* 0x000adb0400067984 */ /* 0x000f220008000000 */
[----:B------:R-:W-:Y:S01]  /*1b40*/  I2FP.F32.S32 R17, R20 ;  /* 0x0000001400117245 */ /* 0x000fe20000201400 */
[----:B------:R-:W-:Y:S01]  /*1b50*/  FADD R14, R14, R19 ;  /* 0x000000130e0e7221 */ /* 0x000fe20000000000 */
[----:B------:R-:W-:Y:S01]  /*1b60*/  FADD R13, R13, R8 ;  /* 0x000000080d0d7221 */ /* 0x000fe20000000000 */
[----:B------:R-:W-:Y:S01]  /*1b70*/  I2FP.F32.S32 R7, R7 ;  /* 0x0000000700077245 */ /* 0x000fe20000201400 */
[----:B------:R-:W4:Y:S01]  /*1b80*/  LDS.U8 R8, [R0+UR4+0x582] ;  /* 0x0005820400087984 */ /* 0x000f220008000000 */
[----:B--2---:R-:W-:-:S02]  /*1b90*/  IMAD R19, R4, UR7, RZ ;  /* 0x0000000704137c24 */ /* 0x004fc4000f8e02ff */
[----:B------:R-:W-:Y:S01]  /*1ba0*/  FADD R16, R16, R17 ;  /* 0x0000001110107221 */ /* 0x000fe20000000000 */
[----:B------:R-:W-:Y:S01]  /*1bb0*/  FADD R15, R15, R18 ;  /* 0x000000120f0f7221 */ /* 0x000fe20000000000 */
[----:B------:R-:W-:Y:S01]  /*1bc0*/  FADD R12, R12, R7 ;  /* 0x000000070c0c7221 */ /* 0x000fe20000000000 */
[----:B------:R-:W-:Y:S01]  /*1bd0*/  IMAD R17, R4, UR5, RZ ;  /* 0x0000000504117c24 */ /* 0x000fe2000f8e02ff */
[----:B------:R-:W-:Y:S01]  /*1be0*/  I2FP.F32.S32 R18, R19 ;  /* 0x0000001300127245 */ /* 0x000fe20000201400 */
[----:B-1----:R-:W-:Y:S01]  /*1bf0*/  UPRMT UR6, UR8, 0x8880, URZ ;  /* 0x0000888008067896 */ /* 0x002fe200080000ff */
[----:B------:R-:W1:Y:S01]  /*1c00*/  LDS.U8 R7, [R0+UR4+0x29] ;  /* 0x0000290400077984 */ /* 0x000e620008000000 */
[C---:B---3--:R-:W-:Y:S01]  /*1c10*/  IMAD R4, R10.reuse, UR7, RZ ;  /* 0x000000070a047c24 */ /* 0x048fe2000f8e02ff */
[----:B------:R-:W-:Y:S01]  /*1c20*/  UMOV UR8, UR12 ;  /* 0x0000000c00087c82 */ /* 0x000fe20008000000 */
[----:B------:R-:W-:Y:S02]  /*1c30*/  IMAD R10, R10, UR5, RZ ;  /* 0x000000050a0a7c24 */ /* 0x000fe4000f8e02ff */
[----:B------:R-:W-:Y:S01]  /*1c40*/  FADD R9, R9, R18 ;  /* 0x0000001209097221 */ /* 0x000fe20000000000 */
[C---:B-----5:R-:W-:Y:S01]  /*1c50*/  IMAD R18, R11.reuse, UR6, RZ ;  /* 0x000000060b127c24 */ /* 0x060fe2000f8e02ff */
[----:B------:R-:W-:Y:S01]  /*1c60*/  I2FP.F32.S32 R4, R4 ;  /* 0x0000000400047245 */ /* 0x000fe20000201400 */
[----:B------:R-:W-:Y:S01]  /*1c70*/  IMAD R19, R11, UR8, RZ ;  /* 0x000000080b137c24 */ /* 0x000fe2000f8e02ff */
[----:B------:R-:W-:Y:S01]  /*1c80*/  I2FP.F32.S32 R11, R10 ;  /* 0x0000000a000b7245 */ /* 0x000fe20000201400 */
[----:B------:R-:W2:Y:S01]  /*1c90*/  LDCU.S8 UR9, c[0x3][0x15] ;  /* 0x00c002a0ff0977ac */ /* 0x000ea20008000200 */
[----:B------:R-:W3:Y:S01]  /*1ca0*/  LDS.U8 R10, [R0+UR4+0xafc] ;  /* 0x000afc04000a7984 */ /* 0x000ee20008000000 */
[----:B------:R-:W-:Y:S01]  /*1cb0*/  FADD R15, R15, R4 ;  /* 0x000000040f0f7221 */ /* 0x000fe20000000000 */
[----:B------:R-:W-:Y:S01]  /*1cc0*/  I2FP.F32.S32 R18, R18 ;  /* 0x0000001200127245 */ /* 0x000fe20000201400 */
[----:B------:R-:W-:Y:S01]  /*1cd0*/  FADD R12, R12, R11 ;  /* 0x0000000b0c0c7221 */ /* 0x000fe20000000000 */
[----:B------:R-:W5:Y:S01]  /*1ce0*/  LDS.U8 R4, [R0+UR4+0x5a3] ;  /* 0x0005a30400047984 */ /* 0x000f620008000000 */
[----:B------:R-:W2:Y:S01]  /*1cf0*/  LDCU.S8 UR7, c[0x3][0x2e] ;  /* 0x00c005c0ff0777ac */ /* 0x000ea20008000200 */
[----:B------:R-:W-:Y:S01]  /*1d00*/  I2FP.F32.S32 R17, R17 ;  /* 0x0000001100117245 */ /* 0x000fe20000201400 */
[----:B0-----:R-:W-:-:S02]  /*1d10*/  IMAD R11, R5, UR6, RZ ;  /* 0x00000006050b7c24 */ /* 0x001fc4000f8e02ff */
[----:B------:R-:W-:Y:S01]  /*1d20*/  FADD R13, R13, R18 ;  /* 0x000000120d0d7221 */ /* 0x000fe20000000000 */
[----:B------:R-:W-:Y:S01]  /*1d30*/  I2FP.F32.S32 R19, R19 ;  /* 0x0000001300137245 */ /* 0x000fe20000201400 */
[----:B------:R-:W0:Y:S01]  /*1d40*/  LDCU.U8 UR13, c[0x3][0x20] ;  /* 0x00c00400ff0d77ac */ /* 0x000e220008000000 */
[----:B------:R-:W-:Y:S01]  /*1d50*/  FADD R14, R14, R17 ;  /* 0x000000110e0e7221 */ /* 0x000fe20000000000 */
[----:B------:R-:W-:Y:S01]  /*1d60*/  I2FP.F32.S32 R18, R11 ;  /* 0x0000000b00127245 */ /* 0x000fe20000201400 */
[----:B----4-:R-:W-:Y:S02]  /*1d70*/  IMAD R11, R2, UR8, RZ ;  /* 0x00000008020b7c24 */ /* 0x010fe4000f8e02ff */
[----:B------:R-:W-:Y:S01]  /*1d80*/  FADD R16, R16, R19 ;  /* 0x0000001310107221 */ /* 0x000fe20000000000 */
[----:B------:R-:W-:Y:S01]  /*1d90*/  IMAD R17, R5, UR8, RZ ;  /* 0x0000000805117c24 */ /* 0x000fe2000f8e02ff */
[----:B------:R-:W4:Y:S01]  /*1da0*/  LDCU.S8 UR8, c[0x3][0x2] ;  /* 0x00c00040ff0877ac */ /* 0x000f220008000200 */
[----:B------:R-:W-:Y:S01]  /*1db0*/  IMAD R5, R2, UR6, RZ ;  /* 0x0000000602057c24 */ /* 0x000fe2000f8e02ff */
[----:B------:R-:W-:Y:S01]  /*1dc0*/  I2FP.F32.S32 R11, R11 ;  /* 0x0000000b000b7245 */ /* 0x000fe20000201400 */
[----:B------:R-:W-:Y:S01]  /*1dd0*/  FADD R2, R9, R18 ;  /* 0x0000001209027221 */ /* 0x000fe20000000000 */
[----:B------:R-:W-:Y:S01]  /*1de0*/  I2FP.F32.S32 R17, R17 ;  /* 0x0000001100117245 */ /* 0x000fe20000201400 */
[----:B------:R-:W0:Y:S01]  /*1df0*/  LDS.U8 R9, [R0+UR4+0x4a] ;  /* 0x00004a0400097984 */ /* 0x000e220008000000 */
[----:B--2---:R-:W-:Y:S01]  /*1e00*/  UMOV UR5, UR9 ;  /* 0x0000000900057c82 */ /* 0x004fe20008000000 */
[----:B------:R-:W-:Y:S01]  /*1e10*/  FADD R12, R12, R11 ;  /* 0x0000000b0c0c7221 */ /* 0x000fe20000000000 */
[----:B------:R-:W-:Y:S01]  /*1e20*/  UMOV UR6, UR7 ;  /* 0x0000000700067c82 */ /* 0x000fe20008000000 */
[----:B------:R-:W2:Y:S01]  /*1e30*/  LDS.U8 R11, [R0+UR4+0xafd] ;  /* 0x000afd04000b7984 */ /* 0x000ea20008000000 */
[----:B------:R-:W-:Y:S01]  /*1e40*/  IMAD R19, R6, UR5, RZ ;  /* 0x0000000506137c24 */ /* 0x000fe2000f8e02ff */
[----:B------:R-:W-:Y:S01]  /*1e50*/  I2FP.F32.S32 R18, R5 ;  /* 0x0000000500127245 */ /* 0x000fe20000201400 */
[----:B------:R-:W-:Y:S01]  /*1e60*/  FADD R14, R14, R17 ;  /* 0x000000110e0e7221 */ /* 0x000fe20000000000 */
[----:B------:R-:W5:Y:S01]  /*1e70*/  LDCU.S8 UR9, c[0x3][0x1b] ;  /* 0x00c00360ff0977ac */ /* 0x000f620008000200 */
[----:B------:R-:W-:Y:S01]  /*1e80*/  IMAD R17, R6, UR6, RZ ;  /* 0x0000000606117c24 */ /* 0x000fe2000f8e02ff */
[----:B------:R-:W-:Y:S01]  /*1e90*/  I2FP.F32.S32 R20, R19 ;  /* 0x0000001300147245 */ /* 0x000fe20000201400 */
[----:B------:R-:W-:-:S02]  /*1ea0*/  IMAD R5, R8, UR5, RZ ;  /* 0x0000000508057c24 */ /* 0x000fc4000f8e02ff */
[----:B------:R-:W-:Y:S01]  /*1eb0*/  FADD R15, R15, R18 ;  /* 0x000000120f0f7221 */ /* 0x000fe20000000000 */
[----:B------:R-:W-:Y:S01]  /*1ec0*/  IMAD R8, R8, UR6, RZ ;  /* 0x0000000608087c24 */ /* 0x000fe2000f8e02ff */
[----:B------:R-:W-:Y:S01]  /*1ed0*/  I2FP.F32.S32 R19, R17 ;  /* 0x0000001100137245 */ /* 0x000fe20000201400 */
[C---:B-1----:R-:W-:Y:S01]  /*1ee0*/  IMAD R6, R7.reuse, UR5, RZ ;  /* 0x0000000507067c24 */ /* 0x042fe2000f8e02ff */
[----:B------:R-:W-:Y:S01]  /*1ef0*/  I2FP.F32.S32 R17, R5 ;  /* 0x0000000500117245 */ /* 0x000fe20000201400 */
[----:B----4-:R-:W-:Y:S01]  /*1f00*/  UMOV UR5, UR8 ;  /* 0x0000000800057c82 */ /* 0x010fe20008000000 */
[----:B------:R-:W-:Y:S01]  /*1f10*/  I2FP.F32.S32 R21, R8 ;  /* 0x0000000800157245 */ /* 0x000fe20000201400 */
[----:B------:R-:W-:Y:S01]  /*1f20*/  FADD R5, R16, R19 ;  /* 0x0000001310057221 */ /* 0x000fe20000000000 */
[----:B------:R-:W-:Y:S01]  /*1f30*/  I2FP.F32.S32 R8, R6 ;  /* 0x0000000600087245 */ /* 0x000fe20000201400 */
[----:B------:R-:W-:Y:S01]  /*1f40*/  FADD R6, R2, R17 ;  /* 0x0000001102067221 */ /* 0x000fe20000000000 */
[----:B------:R-:W1:Y:S01]  /*1f50*/  LDCU.S8 UR12, c[0x3][0x7] ;  /* 0x00c000e0ff0c77ac */ /* 0x000e620008000200 */
[----:B------:R-:W-:Y:S01]  /*1f60*/  FADD R16, R14, R21 ;  /* 0x000000150e107221 */ /* 0x000fe20000000000 */
[----:B------:R-:W-:Y:S01]  /*1f70*/  IMAD R7, R7, UR6, RZ ;  /* 0x0000000607077c24 */ /* 0x000fe2000f8e02ff */
[----:B------:R-:W4:Y:S01]  /*1f80*/  LDS.U8 R14, [R0+UR4+0x5a4] ;  /* 0x0005a404000e7984 */ /* 0x000f220008000000 */
[----:B------:R-:W-:Y:S01]  /*1f90*/  FADD R15, R15, R8 ;  /* 0x000000080f0f7221 */ /* 0x000fe20000000000 */
[----:B---3--:R-:W-:Y:S01]  /*1fa0*/  IMAD R17, R10, UR5, RZ ;  /* 0x000000050a117c24 */ /* 0x008fe2000f8e02ff */
[----:B-----5:R-:W-:Y:S01]  /*1fb0*/  UMOV UR7, UR9 ;  /* 0x0000000900077c82 */ /* 0x020fe20008000000 */
[----:B------:R-:W3:Y:S01]  /*1fc0*/  LDS.U8 R8, [R0+UR4+0x4b] ;  /* 0x00004b0400087984 */ /* 0x000ee20008000000 */
[----:B------:R-:W-:Y:S01]  /*1fd0*/  IMAD R18, R4, UR5, RZ ;  /* 0x0000000504127c24 */ /* 0x000fe2000f8e02ff */
[----:B------:R-:W-:Y:S01]  /*1fe0*/  I2FP.F32.S32 R7, R7 ;  /* 0x0000000700077245 */ /* 0x000fe20000201400 */
[----:B------:R-:W-:Y:S01]  /*1ff0*/  IMAD R19, R10, UR7, RZ ;  /* 0x000000070a137c24 */ /* 0x000fe2000f8e02ff */
[----:B------:R-:W-:Y:S01]  /*2000*/  I2FP.F32.S32 R10, R17 ;  /* 0x00000011000a7245 */ /* 0x000fe20000201400 */
[----:B------:R-:W-:Y:S01]  /*2010*/  FADD R13, R13, R20 ;  /* 0x000000140d0d7221 */ /* 0x000fe20000000000 */
[----:B------:R-:W-:Y:S01]  /*2020*/  I2FP.F32.S32 R17, R18 ;  /* 0x0000001200117245 */ /* 0x000fe20000201400 */
[----:B------:R-:W-:Y:S01]  /*2030*/  FADD R12, R12, R7 ;  /* 0x000000070c0c7221 */ /* 0x000fe20000000000 */
[----:B------:R-:W5:Y:S01]  /*2040*/  LDS.U8 R2, [R0+UR4+0xafe] ;  /* 0x000afe0400027984 */ /* 0x000f620008000000 */
[----:B------:R-:W-:Y:S01]  /*2050*/  I2FP.F32.S32 R20, R19 ;  /* 0x0000001300147245 */ /* 0x000fe20000201400 */
[----:B0-----:R-:W-:Y:S01]  /*2060*/  UPRMT UR8, UR13, 0x8880, URZ ;  /* 0x000088800d087896 */ /* 0x001fe200080000ff */
[----:B------:R-:W-:Y:S01]  /*2070*/  FADD R7, R6, R17 ;  /* 0x0000001106077221 */ /* 0x000fe20000000000 */
[----:B------:R-:W-:Y:S01]  /*2080*/  IMAD R17, R4, UR7, RZ ;  /* 0x0000000704117c24 */ /* 0x000fe2000f8e02ff */
[----:B------:R-:W0:Y:S01]  /*2090*/  LDS.U8 R6, [R0+UR4+0x5a5] ;  /* 0x0005a50400067984 */ /* 0x000e220008000000 */
[----:B------:R-:W-:-:S02]  /*20a0*/  IMAD R4, R9, UR5, RZ ;  /* 0x0000000509047c24 */ /* 0x000fc4000f8e02ff */
[----:B------:R-:W-:Y:S01]  /*20b0*/  FADD R13, R13, R10 ;  /* 0x0000000a0d0d7221 */ /* 0x000fe20000000000 */
[----:B-1----:R-:W-:Y:S01]  /*20c0*/  UMOV UR6, UR12 ;  /* 0x0000000c00067c82 */ /* 0x002fe20008000000 */
[----:B------:R-:W-:Y:S02]  /*20d0*/  IMAD R9, R9, UR7, RZ ;  /* 0x0000000709097c24 */ /* 0x000fe4000f8e02ff */
[----:B------:R-:W-:Y:S01]  /*20e0*/  FADD R10, R5, R20 ;  /* 0x00000014050a7221 */ /* 0x000fe20000000000 */
[C---:B--2---:R-:W-:Y:S01]  /*20f0*/  IMAD R18, R11.reuse, UR6, RZ ;  /* 0x000000060b127c24 */ /* 0x044fe2000f8e02ff */
[----:B------:R-:W1:Y:S01]  /*2100*/  LDS.U8 R5, [R0+UR4+0x4c] ;  /* 0x00004c0400057984 */ /* 0x000e620008000000 */
[----:B------:R-:W-:Y:S01]  /*2110*/  IMAD R11, R11, UR8, RZ ;  /* 0x000000080b0b7c24 */ /* 0x000fe2000f8e02ff */
[----:B------:R-:W-:Y:S01]  /*2120*/  I2FP.F32.S32 R9, R9 ;  /* 0x0000000900097245 */ /* 0x000fe20000201400 */
[----:B------:R-:W2:Y:S01]  /*2130*/  LDCU.S8 UR7, c[0x3][0x25] ;  /* 0x00c004a0ff0777ac */ /* 0x000ea20008000200 */
[----:B------:R-:W-:-:S02]  /*2140*/  I2FP.F32.S32 R4, R4 ;  /* 0x0000000400047245 */ /* 0x000fc40000201400 */
[----:B------:R-:W-:Y:S01]  /*2150*/  I2FP.F32.S32 R11, R11 ;  /* 0x0000000b000b7245 */ /* 0x000fe20000201400 */
[----:B------:R-:W-:Y:S01]  /*2160*/  FADD R12, R12, R9 ;  /* 0x000000090c0c7221 */ /* 0x000fe20000000000 */
[----:B------:R-:W-:Y:S01]  /*2170*/  I2FP.F32.S32 R18, R18 ;  /* 0x0000001200127245 */ /* 0x000fe20000201400 */
[----:B------:R-:W1:Y:S01]  /*2180*/  LDS.U8 R9, [R0+UR4+0xaff] ;  /* 0x000aff0400097984 */ /* 0x000e620008000000 */
[----:B------:R-:W-:Y:S01]  /*2190*/  FADD R15, R15, R4 ;  /* 0x000000040f0f7221 */ /* 0x000fe20000000000 */
[----:B------:R-:W-:Y:S01]  /*21a0*/  FADD R4, R10, R11 ;  /* 0x0000000b0a047221 */ /* 0x000fe20000000000 */
[----:B------:R-:W-:Y:S01]  /*21b0*/  I2FP.F32.S32 R17, R17 ;  /* 0x0000001100117245 */ /* 0x000fe20000201400 */
[----:B------:R-:W1:Y:S01]  /*21c0*/  LDS.U8 R10, [R0+UR4+0x5a6] ;  /* 0x0005a604000a7984 */ /* 0x000e620008000000 */
[----:B------:R-:W-:Y:S01]  /*21d0*/  FADD R13, R13, R18 ;  /* 0x000000120d0d7221 */ /* 0x000fe20000000000 */
[----:B------:R-:W-:Y:S01]  /*21e0*/  UMOV UR5, UR14 ;  /* 0x0000000e00057c82 */ /* 0x000fe20008000000 */
[----:B----4-:R-:W-:-:S02]  /*21f0*/  IMAD R11, R14, UR6, RZ ;  /* 0x000000060e0b7c24 */ /* 0x010fc4000f8e02ff */
[----:B------:R-:W-:Y:S01]  /*2200*/  FADD R16, R16, R17 ;  /* 0x0000001110107221 */ /* 0x000fe20000000000 */
[----:B------:R-:W-:Y:S01]  /*2210*/  IMAD R18, R14, UR8, RZ ;  /* 0x000000080e127c24 */ /* 0x000fe2000f8e02ff */
[----:B------:R-:W4:Y:S01]  /*2220*/  LDCU.S8 UR9, c[0x3][0x16] ;  /* 0x00c002c0ff0977ac */ /* 0x000f220008000200 */
[C---:B---3--:R-:W-:Y:S01]  /*2230*/  IMAD R17, R8.reuse, UR6, RZ ;  /* 0x0000000608117c24 */ /* 0x048fe2000f8e02ff */
[----:B------:R-:W-:Y:S02]  /*2240*/  I2FP.F32.S32 R14, R11 ;  /* 0x0000000b000e7245 */ /* 0x000fe40000201400 */
[----:B------:R-:W-:Y:S01]  /*2250*/  I2FP.F32.S32 R19, R18 ;  /* 0x0000001200137245 */ /* 0x000fe20000201400 */
[----:B------:R-:W-:Y:S01]  /*2260*/  IMAD R18, R8, UR8, RZ ;  /* 0x0000000808127c24 */ /* 0x000fe2000f8e02ff */
[----:B------:R-:W-:Y:S01]  /*2270*/  I2FP.F32.S32 R8, R17 ;  /* 0x0000001100087245 */ /* 0x000fe20000201400 */
[----:B------:R-:W-:Y:S01]  /*2280*/  FADD R11, R7, R14 ;  /* 0x0000000e070b7221 */ /* 0x000fe20000000000 */
[----:B--2---:R-:W-:Y:S01]  /*2290*/  UMOV UR6, UR7 ;  /* 0x0000000700067c82 */ /* 0x004fe20008000000 */
[----:B------:R-:W2:Y:S01]  /*22a0*/  LDCU.S8 UR7, c[0x3][0x2a] ;  /* 0x00c00540ff0777ac */ /* 0x000ea20008000200 */
[----:B------:R-:W-:Y:S01]  /*22b0*/  I2FP.F32.S32 R7, R18 ;  /* 0x0000001200077245 */ /* 0x000fe20000201400 */
[----:B------:R-:W-:Y:S01]  /*22c0*/  FADD R15, R15, R8 ;  /* 0x000000080f0f7221 */ /* 0x000fe20000000000 */
[----:B-----5:R-:W-:Y:S01]  /*22d0*/  IMAD R20, R2, UR5, RZ ;  /* 0x0000000502147c24 */ /* 0x020fe2000f8e02ff */
[----:B------:R-:W3:Y:S01]  /*22e0*/  LDCU.S8 UR8, c[0x3][0x11] ;  /* 0x00c00220ff0877ac */ /* 0x000ee20008000200 */
[----:B------:R-:W5:Y:S01]  /*22f0*/  LDS.U8 R8, [R0+UR4+0xb00] ;  /* 0x000b000400087984 */ /* 0x000f620008000000 */
[----:B------:R-:W-:Y:S01]  /*2300*/  FADD R12, R12, R7 ;  /* 0x000000070c0c7221 */ /* 0x000fe20000000000 */
[----:B0-----:R-:W-:-:S02]  /*2310*/  IMAD R14, R6, UR5, RZ ;  /* 0x00000005060e7c24 */ /* 0x001fc4000f8e02ff */
[----:B------:R-:W-:Y:S01]  /*2320*/  FADD R16, R16, R19 ;  /* 0x0000001310107221 */ /* 0x000fe20000000000 */
[----:B------:R-:W0:Y:S01]  /*2330*/  LDS.U8 R7, [R0+UR4+0x4d] ;  /* 0x00004d0400077984 */ /* 0x000e220008000000 */
[----:B------:R-:W-:Y:S01]  /*2340*/  IMAD R2, R2, UR6, RZ ;  /* 0x0000000602027c24 */ /* 0x000fe2000f8e02ff */
[----:B------:R-:W0:Y:S01]  /*2350*/  LDCU.S8 UR12, c[0x3][0x2f] ;  /* 0x00c005e0ff0c77ac */ /* 0x000e220008000200 */
[----:B------:R-:W-:Y:S01]  /*2360*/  I2FP.F32.S32 R14, R14 ;  /* 0x0000000e000e7245 */ /* 0x000fe20000201400 */
[----:B------:R-:W-:Y:S01]  /*2370*/  IMAD R18, R6, UR6, RZ ;  /* 0x0000000606127c24 */ /* 0x000fe2000f8e02ff */
[----:B------:R-:W-:Y:S01]  /*2380*/  I2FP.F32.S32 R20, R20 ;  /* 0x0000001400147245 */ /* 0x000fe20000201400 */
[----:B-1----:R-:W-:Y:S01]  /*2390*/  IMAD R6, R5, UR5, RZ ;  /* 0x0000000505067c24 */ /* 0x002fe2000f8e02ff */
[----:B------:R-:W-:Y:S01]  /*23a0*/  I2FP.F32.S32 R17, R2 ;  /* 0x0000000200117245 */ /* 0x000fe20000201400 */
[----:B------:R-:W-:Y:S01]  /*23b0*/  FADD R11, R11, R14 ;  /* 0x0000000e0b0b7221 */ /* 0x000fe20000000000 */
[----:B------:R-:W1:Y:S01]  /*23c0*/  LDS.U8 R2, [R0+UR4+0x5a7] ;  /* 0x0005a70400027984 */ /* 0x000e620008000000 */
[----:B------:R-:W-:Y:S01]  /*23d0*/  IMAD R14, R5, UR6, RZ ;  /* 0x00000006050e7c24 */ /* 0x000fe2000f8e02ff */
[----:B------:R-:W-:Y:S01]  /*23e0*/  I2FP.F32.S32 R19, R18 ;  /* 0x0000001200137245 */ /* 0x000fe20000201400 */
[----:B--2---:R-:W-:Y:S01]  /*23f0*/  UMOV UR6, UR7 ;  /* 0x0000000700067c82 */ /* 0x004fe20008000000 */
[----:B------:R-:W-:Y:S01]  /*2400*/  I2FP.F32.S32 R18, R6 ;  /* 0x0000000600127245 */ /* 0x000fe20000201400 */
[----:B------:R-:W-:Y:S01]  /*2410*/  FADD R6, R4, R17 ;  /* 0x0000001104067221 */ /* 0x000fe20000000000 */
[----:B------:R-:W-:Y:S01]  /*2420*/  I2FP.F32.S32 R17, R14 ;  /* 0x0000000e00117245 */ /* 0x000fe20000201400 */
[----:B------:R-:W2:Y:S01]  /*2430*/  LDS.U8 R4, [R0+UR4+0x4e] ;  /* 0x00004e0400047984 */ /* 0x000ea20008000000 */
[----:B---3--:R-:W-:Y:S01]  /*2440*/  UMOV UR5, UR8 ;  /* 0x0000000800057c82 */ /* 0x008fe20008000000 */
[----:B------:R-:W-:-:S02]  /*2450*/  IMAD R14, R9, UR6, RZ ;  /* 0x00000006090e7c24 */ /* 0x000fc4000f8e02ff */
[----:B------:R-:W-:Y:S01]  /*2460*/  FADD R15, R15, R18 ;  /* 0x000000120f0f7221 */ /* 0x000fe20000000000 */
[----:B------:R-:W3:Y:S01]  /*2470*/  LDS.U8 R5, [R0+UR4+0xb21] ;  /* 0x000b210400057984 */ /* 0x000ee20008000000 */
[----:B------:R-:W-:Y:S02]  /*2480*/  IMAD R18, R9, UR5, RZ ;  /* 0x0000000509127c24 */ /* 0x000fe4000f8e02ff */
[----:B------:R-:W-:Y:S01]  /*2490*/  FADD R12, R12, R17 ;  /* 0x000000110c0c7221 */ /* 0x000fe20000000000 */
[C---:B------:R-:W-:Y:S01]  /*24a0*/  IMAD R9, R10.reuse, UR5, RZ ;  /* 0x000000050a097c24 */ /* 0x040fe2000f8e02ff */
[----:B------:R-:W-:Y:S01]  /*24b0*/  I2FP.F32.S32 R17, R14 ;  /* 0x0000000e00117245 */ /* 0x000fe20000201400 */
[----:B------:R-:W-:Y:S01]  /*24c0*/  IMAD R10, R10, UR6, RZ ;  /* 0x000000060a0a7c24 */ /* 0x000fe2000f8e02ff */
[----:B------:R-:W1:Y:S01]  /*24d0*/  LDCU.U8 UR13, c[0x3][0x1c] ;  /* 0x00c00380ff0d77ac */ /* 0x000e620008000000 */
[----:B------:R-:W-:Y:S01]  /*24e0*/  FADD R16, R16, R19 ;  /* 0x0000001310107221 */ /* 0x000fe20000000000 */
[----:B------:R-:W-:Y:S01]  /*24f0*/  I2FP.F32.S32 R14, R9 ;  /* 0x00000009000e7245 */ /* 0x000fe20000201400 */
[----:B------:R-:W-:Y:S01]  /*2500*/  FADD R13, R13, R20 ;  /* 0x000000140d0d7221 */ /* 0x000fe20000000000 */
[----:B------:R-:W-:Y:S01]  /*2510*/  I2FP.F32.S32 R9, R10 ;  /* 0x0000000a00097245 */ /* 0x000fe20000201400 */
[----:B------:R-:W-:Y:S01]  /*2520*/  FADD R10, R6, R17 ;  /* 0x00000011060a7221 */ /* 0x000fe20000000000 */
[----:B------:R-:W2:Y:S01]  /*2530*/  LDCU.S8 UR8, c[0x3][0x3] ;  /* 0x00c00060ff0877ac */ /* 0x000ea20008000200 */
[----:B------:R-:W3:Y:S01]  /*2540*/  LDS.U8 R6, [R0+UR4+0x5c8] ;  /* 0x0005c80400067984 */ /* 0x000ee20008000000 */
[----:B------:R-:W-:Y:S01]  /*2550*/  FADD R11, R11, R14 ;  /* 0x0000000e0b0b7221 */ /* 0x000fe20000000000 */
[----:B------:R-:W-:Y:S01]  /*2560*/  FADD R16, R16, R9 ;  /* 0x0000000910107221 */ /* 0x000fe20000000000 */
[----:B----4-:R-:W-:Y:S01]  /*2570*/  UMOV UR7, UR9 ;  /* 0x0000000900077c82 */ /* 0x010fe20008000000 */
[----:B------:R-:W4:Y:S01]  /*2580*/  LDS.U8 R9, [R0+UR4+0x6f] ;  /* 0x00006f0400097984 */ /* 0x000f220008000000 */
[C---:B-----5:R-:W-:Y:S01]  /*2590*/  IMAD R17, R8.reuse, UR7, RZ ;  /* 0x0000000708117c24 */ /* 0x060fe2000f8e02ff */
[----:B------:R-:W-:Y:S01]  /*25a0*/  I2FP.F32.S32 R18, R18 ;  /* 0x0000001200127245 */ /* 0x000fe20000201400 */
[C---:B0-----:R-:W-:Y:S01]  /*25b0*/  IMAD R14, R7.reuse, UR5, RZ ;  /* 0x00000005070e7c24 */ /* 0x041fe2000f8e02ff */
[----:B------:R-:W-:Y:S01]  /*25c0*/  UMOV UR5, UR12 ;  /* 0x0000000c00057c82 */ /* 0x000fe20008000000 */
[----:B------:R-:W-:Y:S01]  /*25d0*/  IMAD R7, R7, UR6, RZ ;  /* 0x0000000607077c24 */ /* 0x000fe2000f8e02ff */
[----:B------:R-:W0:Y:S01]  /*25e0*/  LDCU.U8 UR9, c[0x3][0x8] ;  /* 0x00c00100ff0977ac */ /* 0x000e220008000000 */
[----:B------:R-:W-:Y:S01]  /*25f0*/  IMAD R19, R8, UR5, RZ ;  /* 0x0000000508137c24 */ /* 0x000fe2000f8e02ff */
[----:B------:R-:W-:Y:S01]  /*2600*/  I2FP.F32.S32 R8, R17 ;  /* 0x0000001100087245 */ /* 0x000fe20000201400 */
[----:B------:R-:W-:Y:S01]  /*2610*/  FADD R13, R13, R18 ;  /* 0x000000120d0d7221 */ /* 0x000fe20000000000 */
[----:B-1----:R-:W-:Y:S01]  /*2620*/  UPRMT UR13, UR13, 0x8880, URZ ;  /* 0x000088800d0d7896 */ /* 0x002fe200080000ff */
[----:B------:R-:W-:Y:S01]  /*2630*/  I2FP.F32.S32 R14, R14 ;  /* 0x0000000e000e7245 */ /* 0x000fe20000201400 */
[----:B------:R-:W-:Y:S01]  /*2640*/  IMAD R18, R2, UR7, RZ ;  /* 0x0000000702127c24 */ /* 0x000fe2000f8e02ff */
[----:B------:R-:W-:Y:S01]  /*2650*/  I2FP.F32.S32 R7, R7 ;  /* 0x0000000700077245 */ /* 0x000fe20000201400 */
[----:B------:R-:W-:Y:S01]  /*2660*/  FADD R13, R13, R8 ;  /* 0x000000080d0d7221 */ /* 0x000fe20000000000 */
[----:B------:R-:W-:Y:S01]  /*2670*/  I2FP.F32.S32 R19, R19 ;  /* 0x0000001300137245 */ /* 0x000fe20000201400 */
[----:B------:R-:W1:Y:S01]  /*2680*/  LDS.U8 R8, [R0+UR4+0xb22] ;  /* 0x000b220400087984 */ /* 0x000e620008000000 */
[----:B------:R-:W-:Y:S01]  /*2690*/  FADD R15, R15, R14 ;  /* 0x0000000e0f0f7221 */ /* 0x000fe20000000000 */
[----:B------:R-:W-:Y:S01]  /*26a0*/  I2FP.F32.S32 R18, R18 ;  /* 0x0000001200127245 */ /* 0x000fe20000201400 */
[----:B--2---:R-:W-:Y:S01]  /*26b0*/  UMOV UR6, UR8 ;  /* 0x0000000800067c82 */ /* 0x004fe20008000000 */
[----:B------:R-:W-:Y:S01]  /*26c0*/  FADD R12, R12, R7 ;  /* 0x000000070c0c7221 */ /* 0x000fe20000000000 */
[----:B------:R-:W-:Y:S01]  /*26d0*/  UMOV UR8, UR13 ;  /* 0x0000000d00087c82 */ /* 0x000fe20008000000 */
[----:B------:R-:W-:-:S02]  /*26e0*/  IMAD R14, R4, UR7, RZ ;  /* 0x00000007040e7c24 */ /* 0x000fc4000f8e02ff */
[----:B------:R-:W-:Y:S01]  /*26f0*/  FADD R10, R10, R19 ;  /* 0x000000130a0a7221 */ /* 0x000fe20000000000 */
[----:B------:R-:W2:Y:S01]  /*2700*/  LDS.U8 R7, [R0+UR4+0x5c9] ;  /* 0x0005c90400077984 */ /* 0x000ea20008000000 */
[----:B------:R-:W-:Y:S02]  /*2710*/  IMAD R17, R2, UR5, RZ ;  /* 0x0000000502117c24 */ /* 0x000fe4000f8e02ff */
[----:B------:R-:W-:Y:S01]  /*2720*/  FADD R11, R11, R18 ;  /* 0x000000120b0b7221 */ /* 0x000fe20000000000 */
[----:B------:R-:W-:Y:S01]  /*2730*/  IMAD R4, R4, UR5, RZ ;  /* 0x0000000504047c24 */ /* 0x000fe2000f8e02ff */
[----:B------:R-:W5:Y:S01]  /*2740*/  LDS.U8 R2, [R0+UR4+0x70] ;  /* 0x0000700400027984 */ /* 0x000f620008000000 */
[C---:B---3--:R-:W-:Y:S01]  /*2750*/  IMAD R19, R5.reuse, UR8, RZ ;  /* 0x0000000805137c24 */ /* 0x048fe2000f8e02ff */
[----:B------:R-:W-:Y:S01]  /*2760*/  I2FP.F32.S32 R17, R17 ;  /* 0x0000001100117245 */ /* 0x000fe20000201400 */
[----:B------:R-:W-:Y:S01]  /*2770*/  IMAD R18, R5, UR6, RZ ;  /* 0x0000000605127c24 */ /* 0x000fe2000f8e02ff */
[----:B------:R-:W-:Y:S01]  /*2780*/  I2FP.F32.S32 R5, R4 ;  /* 0x0000000400057245 */ /* 0x000fe20000201400 */
[----:B------:R-:W3:Y:S01]  /*2790*/  LDCU.S8 UR5, c[0x3][0x21] ;  /* 0x00c00420ff0577ac */ /* 0x000ee20008000200 */
[----:B------:R-:W-:Y:S01]  /*27a0*/  I2FP.F32.S32 R19, R19 ;  /* 0x0000001300137245 */ /* 0x000fe20000201400 */
[----:B------:R-:W-:Y:S01]  /*27b0*/  FADD R16, R16, R17 ;  /* 0x0000001110107221 */ /* 0x000fe20000000000 */
[----:B------:R-:W-:-:S02]  /*27c0*/  IMAD R4, R6, UR6, RZ ;  /* 0x0000000606047c24 */ /* 0x000fc4000f8e02ff */
[----:B------:R-:W-:Y:S01]  /*27d0*/  FADD R12, R12, R5 ;  /* 0x000000050c0c7221 */ /* 0x000fe20000000000 */
[----:B------:R-:W-:Y:S02]  /*27e0*/  IMAD R17, R6, UR8, RZ ;  /* 0x0000000806117c24 */ /* 0x000fe4000f8e02ff */
[----:B------:R-:W-:Y:S01]  /*27f0*/  FADD R5, R10, R19 ;  /* 0x000000130a057221 */ /* 0x000fe20000000000 */
[----:B------:R-:W-:Y:S01]  /*2800*/  LDS.U8 R6, [R0+UR4+0x5ca] ;  /* 0x0005ca0400067984 */ /* 0x000fe20008000000 */
[----:B------:R-:W-:Y:S01]  /*2810*/  I2FP.F32.S32 R14, R14 ;  /* 0x0000000e000e7245 */ /* 0x000fe20000201400 */
[----:B0-----:R-:W-:Y:S01]  /*2820*/  UPRMT UR9, UR9, 0x8880, URZ ;  /* 0x0000888009097896 */ /* 0x001fe200080000ff */
[----:B------:R-:W-:Y:S01]  /*2830*/  I2FP.F32.S32 R18, R18 ;  /* 0x0000001200127245 */ /* 0x000fe20000201400 */
[----:B------:R-:W0:Y:S01]  /*2840*/  LDS.U8 R10, [R0+UR4+0xb23] ;  /* 0x000b2304000a7984 */ /* 0x000e220008000000 */
[----:B------:R-:W-:Y:S01]  /*2850*/  I2FP.F32.S32 R4, R4 ;  /* 0x0000000400047245 */ /* 0x000fe20000201400 */
[----:B------:R-:W-:Y:S01]  /*2860*/  FADD R15, R15, R14 ;  /* 0x0000000e0f0f7221 */ /* 0x000fe20000000000 */
[C---:B----4-:R-:W-:Y:S01]  /*2870*/  IMAD R14, R9.reuse, UR6, RZ ;  /* 0x00000006090e7c24 */ /* 0x050fe2000f8e02ff */
[----:B------:R-:W4:Y:S01]  /*2880*/  LDCU.S8 UR7, c[0x3][0xd] ;  /* 0x00c001a0ff0777ac */ /* 0x000f220008000200 */
[----:B------:R-:W-:Y:S01]  /*2890*/  IMAD R9, R9, UR8, RZ ;  /* 0x0000000809097c24 */ /* 0x000fe2000f8e02ff */
[----:B------:R-:W-:Y:S01]  /*28a0*/  I2FP.F32.S32 R17, R17 ;  /* 0x0000001100117245 */ /* 0x000fe20000201400 */
[----:B------:R-:W-:Y:S01]  /*28b0*/  FADD R13, R13, R18 ;  /* 0x000000120d0d7221 */ /* 0x000fe20000000000 */
[----:B---3--:R-:W-:Y:S01]  /*28c0*/  UMOV UR6, UR5 ;  /* 0x0000000500067c82 */ /* 0x008fe20008000000 */
[----:B------:R-:W3:Y:S01]  /*28d0*/  LDCU.S8 UR8, c[0x3][0x26] ;  /* 0x00c004c0ff0877ac */ /* 0x000ee20008000200 */
[----:B------:R-:W-:Y:S01]  /*28e0*/  I2FP.F32.S32 R9, R9 ;  /* 0x0000000900097245 */ /* 0x000fe20000201400 */
[----:B------:R-:W-:Y:S01]  /*28f0*/  FADD R11, R11, R4 ;  /* 0x000000040b0b7221 */ /* 0x000fe20000000000 */
[----:B------:R-:W-:Y:S01]  /*2900*/  I2FP.F32.S32 R14, R14 ;  /* 0x0000000e000e7245 */ /* 0x000fe20000201400 */
[----:B------:R-:W-:Y:S01]  /*2910*/  UMOV UR5, UR9 ;  /* 0x0000000900057c82 */ /* 0x000fe20008000000 */
[----:B------:R-:W0:Y:S01]  /*2920*/  LDS.U8 R4, [R0+UR4+0x71] ;  /* 0x0000710400047984 */ /* 0x000e220008000000 */
[----:B------:R-:W-:Y:S01]  /*2930*/  FADD R12, R12, R9 ;  /* 0x000000090c0c7221 */ /* 0x000fe20000000000 */
[----:B-1----:R-:W-:-:S02]  /*2940*/  IMAD R9, R8, UR5, RZ ;  /* 0x0000000508097c24 */ /* 0x002fc4000f8e02ff */
[----:B------:R-:W-:Y:S01]  /*2950*/  FADD R16, R16, R17 ;  /* 0x0000001110107221 */ /* 0x000fe20000000000 */
[----:B------:R-:W-:Y:S02]  /*2960*/  IMAD R18, R8, UR6, RZ ;  /* 0x0000000608127c24 */ /* 0x000fe4000f8e02ff */
[----:B------:R-:W-:Y:S01]  /*2970*/  FADD R15, R15, R14 ;  /* 0x0000000e0f0f7221 */ /* 0x000fe20000000000 */
[C---:B--2---:R-:W-:Y:S01]  /*2980*/  IMAD R17, R7.reuse, UR5, RZ ;  /* 0x0000000507117c24 */ /* 0x044fe2000f8e02ff */
[----:B------:R-:W-:Y:S01]  /*2990*/  I2FP.F32.S32 R14, R9 ;  /* 0x00000009000e7245 */ /* 0x000fe20000201400 */
[----:B------:R-:W-:Y:S01]  /*29a0*/  IMAD R19, R7, UR6, RZ ;  /* 0x0000000607137c24 */ /* 0x000fe2000f8e02ff */
[----:B------:R-:W1:Y:S01]  /*29b0*/  LDS.U8 R8, [R0+UR4+0xb24] ;  /* 0x000b240400087984 */ /* 0x000e620008000000 */
[----:B------:R-:W-:Y:S01]  /*29c0*/  I2FP.F32.S32 R20, R18 ;  /* 0x0000001200147245 */ /* 0x000fe20000201400 */
[C---:B-----5:R-:W-:Y:S02]  /*29d0*/  IMAD R7, R2.reuse, UR5, RZ ;  /* 0x0000000502077c24 */ /* 0x060fe4000f8e02ff */
[----:B------:R-:W-:Y:S01]  /*29e0*/  FADD R13, R13, R14 ;  /* 0x0000000e0d0d7221 */ /* 0x000fe20000000000 */
[----:B------:R-:W-:Y:S01]  /*29f0*/  IMAD R2, R2, UR6, RZ ;  /* 0x0000000602027c24 */ /* 0x000fe2000f8e02ff */
[----:B------:R-:W-:Y:S01]  /*2a00*/  I2FP.F32.S32 R18, R17 ;  /* 0x0000001100127245 */ /* 0x000fe20000201400 */
[----:B------:R-:W-:Y:S01]  /*2a10*/  FADD R9, R5, R20 ;  /* 0x0000001405097221 */ /* 0x000fe20000000000 */
[----:B------:R-:W-:Y:S01]  /*2a20*/  I2FP.F32.S32 R14, R7 ;  /* 0x00000007000e7245 */ /* 0x000fe20000201400 */
[----:B------:R-:W2:Y:S01]  /*2a30*/  LDS.U8 R5, [R0+UR4+0x5cb] ;  /* 0x0005cb0400057984 */ /* 0x000ea20008000000 */
[----:B----4-:R-:W-:Y:S01]  /*2a40*/  UMOV UR5, UR7 ;  /* 0x0000000700057c82 */ /* 0x010fe20008000000 */
[----:B---3--:R-:W-:Y:S01]  /*2a50*/  UMOV UR6, UR8 ;  /* 0x0000000800067c82 */ /* 0x008fe20008000000 */
[----:B------:R-:W-:Y:S01]  /*2a60*/  I2FP.F32.S32 R17, R2 ;  /* 0x0000000200117245 */ /* 0x000fe20000201400 */
[----:B------:R-:W3:Y:S01]  /*2a70*/  LDS.U8 R7, [R0+UR4+0x72] ;  /* 0x0000720400077984 */ /* 0x000ee20008000000 */
[----:B------:R-:W-:Y:S01]  /*2a80*/  FADD R15, R15, R14 ;  /* 0x0000000e0f0f7221 */ /* 0x000fe20000000000 */
[----:B------:R-:W-:Y:S01]  /*2a90*/  FADD R11, R11, R18 ;  /* 0x000000120b0b7221 */ /* 0x000fe20000000000 */
[----:B------:R-:W4:Y:S01]  /*2aa0*/  LDCU.S8 UR9, c[0x3][0x12] ;  /* 0x00c00240ff0977ac */ /* 0x000f220008000200 */
[----:B------:R-:W-:Y:S01]  /*2ab0*/  FADD R12, R12, R17 ;  /* 0x000000110c0c7221 */ /* 0x000fe20000000000 */
[C---:B0-----:R-:W-:Y:S01]  /*2ac0*/  IMAD R2, R10.reuse, UR5, RZ ;  /* 0x000000050a027c24 */ /* 0x041fe2000f8e02ff */
[----:B------:R-:W-:Y:S01]  /*2ad0*/  I2FP.F32.S32 R19, R19 ;  /* 0x0000001300137245 */ /* 0x000fe20000201400 */
[----:B------:R-:W-:Y:S01]  /*2ae0*/  IMAD R14, R10, UR6, RZ ;  /* 0x000000060a0e7c24 */ /* 0x000fe2000f8e02ff */
[----:B------:R-:W0:Y:S01]  /*2af0*/  LDCU.S8 UR12, c[0x3][0x2b] ;  /* 0x00c00560ff0c77ac */ /* 0x000e220008000200 */
[C---:B------:R-:W-:Y:S01]  /*2b00*/  IMAD R10, R6.reuse, UR5, RZ ;  /* 0x00000005060a7c24 */ /* 0x040fe2000f8e02ff */
[----:B------:R-:W-:Y:S01]  /*2b10*/  I2FP.F32.S32 R2, R2 ;  /* 0x0000000200027245 */ /* 0x000fe20000201400 */
[----:B------:R-:W-:Y:S01]  /*2b20*/  IMAD R6, R6, UR6, RZ ;  /* 0x0000000606067c24 */ /* 0x000fe2000f8e02ff */
[----:B------:R-:W-:Y:S01]  /*2b30*/  I2FP.F32.S32 R18, R14 ;  /* 0x0000000e00127245 */ /* 0x000fe20000201400 */
[----:B------:R-:W5:Y:S01]  /*2b40*/  LDCU.U8 UR8, c[0x3][0x30] ;  /* 0x00c00600ff0877ac */ /* 0x000f620008000000 */
[----:B------:R-:W-:Y:S01]  /*2b50*/  I2FP.F32.S32 R14, R10 ;  /* 0x0000000a000e7245 */ /* 0x000fe20000201400 */
[----:B------:R-:W-:Y:S01]  /*2b60*/  FADD R13, R13, R2 ;  /* 0x000000020d0d7221 */ /* 0x000fe20000000000 */
[----:B------:R-:W-:Y:S01]  /*2b70*/  I2FP.F32.S32 R17, R6 ;  /* 0x0000000600117245 */ /* 0x000fe20000201400 */
[----:B------:R-:W-:Y:S01]  /*2b80*/  FADD R10, R9, R18 ;  /* 0x00000012090a7221 */ /* 0x000fe20000000000 */
[----:B------:R-:W5:Y:S01]  /*2b90*/  LDS.U8 R6, [R0+UR4+0xb25] ;  /* 0x000b250400067984 */ /* 0x000f620008000000 */
[----:B------:R-:W-:Y:S01]  /*2ba0*/  FADD R11, R11, R14 ;  /* 0x0000000e0b0b7221 */ /* 0x000fe20000000000 */
[----:B------:R-:W-:-:S02]  /*2bb0*/  IMAD R14, R4, UR5, RZ ;  /* 0x00000005040e7c24 */ /* 0x000fc4000f8e02ff */
[----:B------:R-:W-:Y:S01]  /*2bc0*/  FADD R16, R16, R19 ;  /* 0x0000001310107221 */ /* 0x000fe20000000000 */
[----:B------:R-:W5:Y:S01]  /*2bd0*/  LDS.U8 R9, [R0+UR4+0x5cc] ;  /* 0x0005cc0400097984 */ /* 0x000f620008000000 */
[----:B------:R-:W-:Y:S01]  /*2be0*/  IMAD R4, R4, UR6, RZ ;  /* 0x0000000604047c24 */ /* 0x000fe2000f8e02ff */
[----:B----4-:R-:W-:Y:S01]  /*2bf0*/  UMOV UR7, UR9 ;  /* 0x0000000900077c82 */ /* 0x010fe20008000000 */
[----:B------:R-:W-:Y:S01]  /*2c00*/  FADD R16, R16, R17 ;  /* 0x0000001110107221 */ /* 0x000fe20000000000 */
[----:B------:R-:W4:Y:S01]  /*2c10*/  LDS.U8 R2, [R0+UR4+0x73] ;  /* 0x0000730400027984 */ /* 0x000f220008000000 */
[----:B0-----:R-:W-:Y:S01]  /*2c20*/  UMOV UR5, UR12 ;  /* 0x0000000c00057c82 */ /* 0x001fe20008000000 */
[----:B------:R-:W-:Y:S01]  /*2c30*/  I2FP.F32.S32 R14, R14 ;  /* 0x0000000e000e7245 */ /* 0x000fe20000201400 */
[C---:B-1----:R-:W-:Y:S01]  /*2c40*/  IMAD R18, R8.reuse, UR7, RZ ;  /* 0x0000000708127c24 */ /* 0x042fe2000f8e02ff */
[----:B------:R-:W-:Y:S01]  /*2c50*/  I2FP.F32.S32 R17, R4 ;  /* 0x0000000400117245 */ /* 0x000fe20000201400 */
[----:B------:R-:W-:Y:S01]  /*2c60*/  IMAD R8, R8, UR5, RZ ;  /* 0x0000000508087c24 */ /* 0x000fe2000f8e02ff */
[----:B------:R-:W0:Y:S01]  /*2c70*/  LDCU.S8 UR6, c[0x3][0x17] ;  /* 0x00c002e0ff0677ac */ /* 0x000e220008000200 */
[----:B------:R-:W-:Y:S01]  /*2c80*/  FADD R15, R15, R14 ;  /* 0x0000000e0f0f7221 */ /* 0x000fe20000000000 */
[----:B------:R-:W-:Y:S01]  /*2c90*/  I2FP.F32.S32 R18, R18 ;  /* 0x0000001200127245 */ /* 0x000fe20000201400 */
[----:B------:R-:W-:Y:S01]  /*2ca0*/  FADD R12, R12, R17 ;  /* 0x000000110c0c7221 */ /* 0x000fe20000000000 */
[----:B------:R-:W-:Y:S01]  /*2cb0*/  I2FP.F32.S32 R19, R8 ;  /* 0x0000000800137245 */ /* 0x000fe20000201400 */
[C---:B--2---:R-:W-:Y:S01]  /*2cc0*/  IMAD R14, R5.reuse, UR7, RZ ;  /* 0x00000007050e7c24 */ /* 0x044fe2000f8e02ff */
[----:B------:R-:W1:Y:S01]  /*2cd0*/  LDS.U8 R8, [R0+UR4+0xb46] ;  /* 0x000b460400087984 */ /* 0x000e620008000000 */
[----:B------:R-:W-:-:S02]  /*2ce0*/  IMAD R17, R5, UR5, RZ ;  /* 0x0000000505117c24 */ /* 0x000fc4000f8e02ff */
[----:B------:R-:W-:Y:S01]  /*2cf0*/  FADD R13, R13, R18 ;  /* 0x000000120d0d7221 */ /* 0x000fe20000000000 */
[C---:B---3--:R-:W-:Y:S02]  /*2d00*/  IMAD R5, R7.reuse, UR7, RZ ;  /* 0x0000000707057c24 */ /* 0x048fe4000f8e02ff */
[----:B------:R-:W-:Y:S01]  /*2d10*/  FADD R4, R10, R19 ;  /* 0x000000130a047221 */ /* 0x000fe20000000000 */
[----:B------:R-:W-:Y:S01]  /*2d20*/  IMAD R7, R7, UR5, RZ ;  /* 0x0000000507077c24 */ /* 0x000fe2000f8e02ff */
[----:B------:R-:W-:Y:S01]  /*2d30*/  I2FP.F32.S32 R14, R14 ;  /* 0x0000000e000e7245 */ /* 0x000fe20000201400 */
[----:B------:R-:W2:Y:S01]  /*2d40*/  LDS.U8 R10, [R0+UR4+0x5ed] ;  /* 0x0005ed04000a7984 */ /* 0x000ea20008000000 */
[----:B------:R-:W-:Y:S01]  /*2d50*/  I2FP.F32.S32 R17, R17 ;  /* 0x0000001100117245 */ /* 0x000fe20000201400 */
[----:B-----5:R-:W-:Y:S01]  /*2d60*/  UPRMT UR7, UR8, 0x8880, URZ ;  /* 0x0000888008077896 */ /* 0x020fe200080000ff */
[----:B------:R-:W-:Y:S01]  /*2d70*/  I2FP.F32.S32 R7, R7 ;  /* 0x0000000700077245 */ /* 0x000fe20000201400 */
[----:B------:R-:W-:Y:S01]  /*2d80*/  FADD R11, R11, R14 ;  /* 0x0000000e0b0b7221 */ /* 0x000fe20000000000 */
[----:B------:R-:W-:Y:S01]  /*2d90*/  I2FP.F32.S32 R14, R5 ;  /* 0x00000005000e7245 */ /* 0x000fe20000201400 */
[----:B------:R-:W-:Y:S01]  /*2da0*/  FADD R17, R16, R17 ;  /* 0x0000001110117221 */ /* 0x000fe20000000000 */
[----:B0-----:R-:W-:Y:S01]  /*2db0*/  UMOV UR5, UR6 ;  /* 0x0000000600057c82 */ /* 0x001fe20008000000 */
[----:B------:R-:W-:Y:S01]  /*2dc0*/  FADD R12, R12, R7 ;  /* 0x000000070c0c7221 */ /* 0x000fe20000000000 */
[----:B------:R-:W0:Y:S01]  /*2dd0*/  LDCU.U8 UR8, c[0x3][0x4] ;  /* 0x00c00080ff0877ac */ /* 0x000e220008000000 */
[----:B------:R-:W3:Y:S01]  /*2de0*/  LDS.U8 R7, [R0+UR4+0x94] ;  /* 0x0000940400077984 */ /* 0x000ee20008000000 */
[----:B------:R-:W-:Y:S01]  /*2df0*/  FADD R5, R15, R14 ;  /* 0x0000000e0f057221 */ /* 0x000fe20000000000 */
[C---:B------:R-:W-:Y:S01]  /*2e00*/  IMAD R16, R6.reuse, UR7, RZ ;  /* 0x0000000706107c24 */ /* 0x040fe2000f8e02ff */
[----:B------:R-:W5:Y:S01]  /*2e10*/  LDCU.S8 UR6, c[0x3][0x1d] ;  /* 0x00c003a0ff0677ac */ /* 0x000f620008000200 */
[----:B------:R-:W-:-:S02]  /*2e20*/  IMAD R14, R6, UR5, RZ ;  /* 0x00000005060e7c24 */ /* 0x000fc4000f8e02ff */
[C---:B------:R-:W-:Y:S01]  /*2e30*/  IMAD R15, R9.reuse, UR5, RZ ;  /* 0x00000005090f7c24 */ /* 0x040fe2000f8e02ff */
[----:B------:R-:W3:Y:S01]  /*2e40*/  LDS.U8 R6, [R0+UR4+0xb47] ;  /* 0x000b470400067984 */ /* 0x000ee20008000000 */
[----:B------:R-:W-:Y:S01]  /*2e50*/  IMAD R18, R9, UR7, RZ ;  /* 0x0000000709127c24 */ /* 0x000fe2000f8e02ff */
[----:B------:R-:W-:Y:S01]  /*2e60*/  I2FP.F32.S32 R19, R16 ;  /* 0x0000001000137245 */ /* 0x000fe20000201400 */
[----:B----4-:R-:W-:Y:S01]  /*2e70*/  IMAD R9, R2, UR5, RZ ;  /* 0x0000000502097c24 */ /* 0x010fe2000f8e02ff */
[----:B------:R-:W-:Y:S01]  /*2e80*/  I2FP.F32.S32 R16, R15 ;  /* 0x0000000f00107245 */ /* 0x000fe20000201400 */
[----:B------:R-:W4:Y:S01]  /*2e90*/  LDCU.S8 UR9, c[0x3][0x22] ;  /* 0x00c00440ff0977ac */ /* 0x000f220008000200 */
[----:B------:R-:W-:Y:S01]  /*2ea0*/  I2FP.F32.S32 R14, R14 ;  /* 0x0000000e000e7245 */ /* 0x000fe20000201400 */
[----:B------:R-:W-:Y:S01]  /*2eb0*/  FADD R15, R4, R19 ;  /* 0x00000013040f7221 */ /* 0x000fe20000000000 */
[----:B------:R-:W-:Y:S01]  /*2ec0*/  I2FP.F32.S32 R4, R9 ;  /* 0x0000000900047245 */ /* 0x000fe20000201400 */
[----:B------:R-:W-:Y:S01]  /*2ed0*/  FADD R16, R11, R16 ;  /* 0x000000100b107221 */ /* 0x000fe20000000000 */
[----:B------:R-:W4:Y:S01]  /*2ee0*/  LDS.U8 R9, [R0+UR4+0x5ee] ;  /* 0x0005ee0400097984 */ /* 0x000f220008000000 */
[----:B0-----:R-:W-:Y:S01]  /*2ef0*/  UPRMT UR5, UR8, 0x8880, URZ ;  /* 0x0000888008057896 */ /* 0x001fe200080000ff */
[----:B------:R-:W-:Y:S01]  /*2f00*/  I2FP.F32.S32 R18, R18 ;  /* 0x0000001200127245 */ /* 0x000fe20000201400 */
[----:B------:R-:W-:Y:S01]  /*2f10*/  FADD R11, R5, R4 ;  /* 0x00000004050b7221 */ /* 0x000fe20000000000 */
[----:B------:R-:W0:Y:S01]  /*2f20*/  LDCU.S8 UR8, c[0x3][0x9] ;  /* 0x00c00120ff0877ac */ /* 0x000e220008000200 */
[----:B------:R-:W4:Y:S01]  /*2f30*/  LDS.U8 R5, [R0+UR4+0x95] ;  /* 0x0000950400057984 */ /* 0x000f220008000000 */
[----:B------:R-:W-:-:S02]  /*2f40*/  IMAD R19, R2, UR7, RZ ;  /* 0x0000000702137c24 */ /* 0x000fc4000f8e02ff */
[----:B------:R-:W-:Y:S01]  /*2f50*/  FADD R13, R13, R14 ;  /* 0x0000000e0d0d7221 */ /* 0x000fe20000000000 */
[C---:B-1----:R-:W-:Y:S02]  /*2f60*/  IMAD R2, R8.reuse, UR5, RZ ;  /* 0x0000000508027c24 */ /* 0x042fe4000f8e02ff */
[----:B------:R-:W-:Y:S01]  /*2f70*/  FADD R17, R17, R18 ;  /* 0x0000001211117221 */ /* 0x000fe20000000000 */
[----:B-----5:R-:W-:Y:S01]  /*2f80*/  IMAD R14, R8, UR6, RZ ;  /* 0x00000006080e7c24 */ /* 0x020fe2000f8e02ff */
[----:B------:R-:W1:Y:S01]  /*2f90*/  LDS.U8 R4, [R0+UR4+0xb48] ;  /* 0x000b480400047984 */ /* 0x000e620008000000 */
[C---:B--2---:R-:W-:Y:S01]  /*2fa0*/  IMAD R8, R10.reuse, UR5, RZ ;  /* 0x000000050a087c24 */ /* 0x044fe2000f8e02ff */
[----:B------:R-:W-:Y:S01]  /*2fb0*/  I2FP.F32.S32 R2, R2 ;  /* 0x0000000200027245 */ /* 0x000fe20000201400 */
[----:B------:R-:W-:Y:S01]  /*2fc0*/  IMAD R18, R10, UR6, RZ ;  /* 0x000000060a127c24 */ /* 0x000fe2000f8e02ff */
[----:B------:R-:W-:Y:S01]  /*2fd0*/  I2FP.F32.S32 R21, R19 ;  /* 0x0000001300157245 */ /* 0x000fe20000201400 */
[----:B------:R-:W2:Y:S01]  /*2fe0*/  LDCU.U8 UR12, c[0x3][0x18] ;  /* 0x00c00300ff0c77ac */ /* 0x000ea20008000000 */
[----:B------:R-:W-:Y:S01]  /*2ff0*/  I2FP.F32.S32 R10, R14 ;  /* 0x0000000e000a7245 */ /* 0x000fe20000201400 */
[----:B------:R-:W-:Y:S01]  /*3000*/  FADD R14, R2, R13 ;  /* 0x0000000d020e7221 */ /* 0x000fe20000000000 */
[----:B------:R-:W-:Y:S01]  /*3010*/  I2FP.F32.S32 R19, R8 ;  /* 0x0000000800137245 */ /* 0x000fe20000201400 */
[----:B------:R-:W-:Y:S01]  /*3020*/  FADD R12, R12, R21 ;  /* 0x000000150c0c7221 */ /* 0x000fe20000000000 */
[----:B------:R-:W-:Y:S01]  /*3030*/  I2FP.F32.S32 R18, R18 ;  /* 0x0000001200127245 */ /* 0x000fe20000201400 */
[----:B------:R-:W5:Y:S01]  /*3040*/  LDS.U8 R8, [R0+UR4+0x5ef] ;  /* 0x0005ef0400087984 */ /* 0x000f620008000000 */
[----:B---3--:R-:W-:Y:S01]  /*3050*/  IMAD R2, R7, UR5, RZ ;  /* 0x0000000507027c24 */ /* 0x008fe2000f8e02ff */
[----:B0-----:R-:W-:Y:S01]  /*3060*/  UMOV UR7, UR8 ;  /* 0x0000000800077c82 */ /* 0x001fe20008000000 */
[----:B------:R-:W-:Y:S01]  /*3070*/  FADD R15, R10, R15 ;  /* 0x0000000f0a0f7221 */ /* 0x000fe20000000000 */
[----:B----4-:R-:W-:Y:S01]  /*3080*/  UMOV UR8, UR9 ;  /* 0x0000000900087c82 */ /* 0x010fe20008000000 */
[----:B------:R-:W-:Y:S01]  /*3090*/  FADD R10, R19, R16 ;  /* 0x00000010130a7221 */ /* 0x000fe20000000000 */
[----:B------:R-:W-:Y:S01]  /*30a0*/  FADD R13, R18, R17 ;  /* 0x00000011120d7221 */ /* 0x000fe20000000000 */
[----:B------:R-:W-:Y:S01]  /*30b0*/  IMAD R7, R7, UR6, RZ ;  /* 0x0000000607077c24 */ /* 0x000fe2000f8e02ff */
[----:B------:R-:W1:Y:S01]  /*30c0*/  LDCU.S8 UR5, c[0x3][0xe] ;  /* 0x00c001c0ff0577ac */ /* 0x000e620008000200 */
[----:B------:R-:W-:-:S02]  /*30d0*/  IMAD R16, R6, UR7, RZ ;  /* 0x0000000706107c24 */ /* 0x000fc4000f8e02ff */
[----:B------:R-:W-:Y:S01]  /*30e0*/  IMAD R18, R6, UR8, RZ ;  /* 0x0000000806127c24 */ /* 0x000fe2000f8e02ff */
[----:B------:R-:W-:Y:S01]  /*30f0*/  I2FP.F32.S32 R6, R2 ;  /* 0x0000000200067245 */ /* 0x000fe20000201400 */
[----:B------:R-:W0:Y:S01]  /*3100*/  LDCU.S8 UR6, c[0x3][0x27] ;  /* 0x00c004e0ff0677ac */ /* 0x000e220008000200 */
[----:B------:R-:W3:Y:S01]  /*3110*/  LDS.U8 R2, [R0+UR4+0x96] ;  /* 0x0000960400027984 */ /* 0x000ee20008000000 */
[----:B------:R-:W-:Y:S02]  /*3120*/  I2FP.F32.S32 R7, R7 ;  /* 0x0000000700077245 */ /* 0x000fe40000201400 */
[----:B------:R-:W-:Y:S01]  /*3130*/  I2FP.F32.S32 R17, R16 ;  /* 0x0000001000117245 */ /* 0x000fe20000201400 */
[----:B------:R-:W-:Y:S01]  /*3140*/  FADD R11, R6, R11 ;  /* 0x0000000b060b7221 */ /* 0x000fe20000000000 */
[----:B------:R-:W-:Y:S01]  /*3150*/  I2FP.F32.S32 R18, R18 ;  /* 0x0000001200127245 */ /* 0x000fe20000201400 */
[----:B------:R-:W-:Y:S01]  /*3160*/  FADD R12, R7, R12 ;  /* 0x0000000c070c7221 */ /* 0x000fe20000000000 */
[----:B------:R-:W-:Y:S01]  /*3170*/  IMAD R7, R9, UR7, RZ ;  /* 0x0000000709077c24 */ /* 0x000fe2000f8e02ff */
[----:B------:R-:W4:Y:S01]  /*3180*/  LDS.U8 R6, [R0+UR4+0xb49] ;  /* 0x000b490400067984 */ /* 0x000f220008000000 */
[----:B------:R-:W-:-:S02]  /*3190*/  IMAD R16, R5, UR7, RZ ;  /* 0x0000000705107c24 */ /* 0x000fc4000f8e02ff */
[----:B------:R-:W-:Y:S01]  /*31a0*/  FADD R14, R14, R17 ;  /* 0x000000110e0e7221 */ /* 0x000fe20000000000 */
[----:B------:R-:W-:Y:S01]  /*31b0*/  IMAD R17, R9, UR8, RZ ;  /* 0x0000000809117c24 */ /* 0x000fe2000f8e02ff */
[----:B------:R-:W-:Y:S01]  /*31c0*/  I2FP.F32.S32 R9, R7 ;  /* 0x0000000700097245 */ /* 0x000fe20000201400 */
[----:B------:R-:W-:Y:S01]  /*31d0*/  FADD R15, R15, R18 ;  /* 0x000000120f0f7221 */ /* 0x000fe20000000000 */
[----:B------:R-:W-:Y:S01]  /*31e0*/  I2FP.F32.S32 R16, R16 ;  /* 0x0000001000107245 */ /* 0x000fe20000201400 */
[----:B------:R-:W4:Y:S01]  /*31f0*/  LDS.U8 R7, [R0+UR4+0xb4a] ;  /* 0x000b4a0400077984 */ /* 0x000f220008000000 */
[----:B------:R-:W-:Y:S01]  /*3200*/  I2FP.F32.S32 R18, R17 ;  /* 0x0000001100127245 */ /* 0x000fe20000201400 */
[----:B------:R-:W-:Y:S01]  /*3210*/  FADD R10, R10, R9 ;  /* 0x000000090a0a7221 */ /* 0x000fe20000000000 */
[----:B------:R-:W3:Y:S01]  /*3220*/  LDCU.U8 UR9, c[0x3][0x2c] ;  /* 0x00c00580ff0977ac */ /* 0x000ee20008000000 */
[----:B------:R-:W-:Y:S01]  /*3230*/  FADD R9, R11, R16 ;  /* 0x000000100b097221 */ /* 0x000fe20000000000 */
[----:B------:R-:W-:-:S02]  /*3240*/  IMAD R11, R5, UR8, RZ ;  /* 0x00000008050b7c24 */ /* 0x000fc4000f8e02ff */
[----:B------:R-:W-:Y:S01]  /*3250*/  FADD R13, R13, R18 ;  /* 0x000000120d0d7221 */ /* 0x000fe20000000000 */
[C---:B-1----:R-:W-:Y:S01]  /*3260*/  IMAD R16, R4.reuse, UR5, RZ ;  /* 0x0000000504107c24 */ /* 0x042fe2000f8e02ff */
[----:B------:R-:W1:Y:S01]  /*3270*/  LDS.U8 R5, [R0+UR4+0x5f0] ;  /* 0x0005f00400057984 */ /* 0x000e620008000000 */
[----:B0-----:R-:W-:Y:S01]  /*3280*/  IMAD R18, R4, UR6, RZ ;  /* 0x0000000604127c24 */ /* 0x001fe2000f8e02ff */
[----:B------:R-:W-:Y:S01]  /*3290*/  I2FP.F32.S32 R11, R11 ;  /* 0x0000000b000b7245 */ /* 0x000fe20000201400 */
[----:B------:R-:W0:Y:S01]  /*32a0*/  LDCU.S8 UR7, c[0x3][0x13] ;  /* 0x00c00260ff0777ac */ /* 0x000e220008000200 */
[----:B------:R-:W1:Y:S01]  /*32b0*/  LDS.U8 R4, [R0+UR4+0x97] ;  /* 0x0000970400047984 */ /* 0x000e620008000000 */
[----:B------:R-:W-:Y:S02]  /*32c0*/  I2FP.F32.S32 R17, R16 ;  /* 0x0000001000117245 */ /* 0x000fe40000201400 */
[----:B------:R-:W-:Y:S01]  /*32d0*/  FADD R12, R12, R11 ;  /* 0x0000000b0c0c7221 */ /* 0x000fe20000000000 */
[----:B------:R-:W-:Y:S01]  /*32e0*/  I2FP.F32.S32 R18, R18 ;  /* 0x0000001200127245 */ /* 0x000fe20000201400 */
[C---:B-----5:R-:W-:Y:S01]  /*32f0*/  IMAD R11, R8.reuse, UR5, RZ ;  /* 0x00000005080b7c24 */ /* 0x060fe2000f8e02ff */
[----:B------:R-:W5:Y:S01]  /*3300*/  LDCU.S8 UR8, c[0x3][0x31] ;  /* 0x00c00620ff0877ac */ /* 0x000f620008000200 */
[----:B------:R-:W-:-:S02]  /*3310*/  IMAD R8, R8, UR6, RZ ;  /* 0x0000000608087c24 */ /* 0x000fc4000f8e02ff */
[----:B------:R-:W-:Y:S01]  /*3320*/  FADD R14, R14, R17 ;  /* 0x000000110e0e7221 */ /* 0x000fe20000000000 */
[----:B------:R-:W-:Y:S01]  /*3330*/  FADD R15, R15, R18 ;  /* 0x000000120f0f7221 */ /* 0x000fe20000000000 */
[----:B------:R-:W-:Y:S01]  /*3340*/  I2FP.F32.S32 R17, R11 ;  /* 0x0000000b00117245 */ /* 0x000fe20000201400 */
[----:B--2---:R-:W-:Y:S01]  /*3350*/  UPRMT UR12, UR12, 0x8880, URZ ;  /* 0x000088800c0c7896 */ /* 0x004fe200080000ff */
[----:B------:R-:W-:Y:S01]  /*3360*/  I2FP.F32.S32 R18, R8 ;  /* 0x0000000800127245 */ /* 0x000fe20000201400 */
[----:B------:R-:W2:Y:S01]  /*3370*/  LDS.U8 R11, [R0+UR4+0x5f1] ;  /* 0x0005f104000b7984 */ /* 0x000ea20008000000 */
[C---:B---3--:R-:W-:Y:S01]  /*3380*/  IMAD R16, R2.reuse, UR5, RZ ;  /* 0x0000000502107c24 */ /* 0x048fe2000f8e02ff */
[----:B------:R-:W-:Y:S01]  /*3390*/  UPRMT UR5, UR9, 0x8880, URZ ;  /* 0x0000888009057896 */ /* 0x000fe200080000ff */
[----:B------:R-:W-:Y:S01]  /*33a0*/  IMAD R2, R2, UR6, RZ ;  /* 0x0000000602027c24 */ /* 0x000fe2000f8e02ff */
[----:B------:R3:W2:Y:S01]  /*33b0*/  LDS.U8 R8, [R0+UR4+0x98] ;  /* 0x0000980400087984 */ /* 0x0006a20008000000 */
[----:B0-----:R-:W-:Y:S01]  /*33c0*/  UMOV UR4, UR7 ;  /* 0x0000000700047c82 */ /* 0x001fe20008000000 */
[----:B------:R-:W-:Y:S01]  /*33d0*/  I2FP.F32.S32 R16, R16 ;  /* 0x0000001000107245 */ /* 0x000fe20000201400 */
[----:B------:R-:W-:Y:S01]  /*33e0*/  FADD R10, R10, R17 ;  /* 0x000000110a0a7221 */ /* 0x000fe20000000000 */
[----:B------:R-:W-:Y:S01]  /*33f0*/  UMOV UR6, UR12 ;  /* 0x0000000c00067c82 */ /* 0x000fe20008000000 */
[----:B------:R-:W-:Y:S01]  /*3400*/  I2FP.F32.S32 R17, R2 ;  /* 0x0000000200117245 */ /* 0x000fe20000201400 */
[----:B------:R-:W-:Y:S01]  /*3410*/  FADD R13, R13, R18 ;  /* 0x000000120d0d7221 */ /* 0x000fe20000000000 */
[----:B------:R-:W-:Y:S01]  /*3420*/  FADD R9, R9, R16 ;  /* 0x0000001009097221 */ /* 0x000fe20000000000 */
[C---:B----4-:R-:W-:Y:S01]  /*3430*/  IMAD R16, R6.reuse, UR4, RZ ;  /* 0x0000000406107c24 */ /* 0x050fe2000f8e02ff */
[----:B-----5:R-:W-:Y:S01]  /*3440*/  UMOV UR7, UR8 ;  /* 0x0000000800077c82 */ /* 0x020fe20008000000 */
[----:B------:R-:W-:-:S02]  /*3450*/  IMAD R6, R6, UR5, RZ ;  /* 0x0000000506067c24 */ /* 0x000fc4000f8e02ff */
[----:B------:R-:W-:Y:S01]  /*3460*/  FADD R12, R12, R17 ;  /* 0x000000110c0c7221 */ /* 0x000fe20000000000 */
[C---:B---3--:R-:W-:Y:S01]  /*3470*/  IMAD R0, R7.reuse, UR6, RZ ;  /* 0x0000000607007c24 */ /* 0x048fe2000f8e02ff */
[----:B------:R-:W-:Y:S01]  /*3480*/  I2FP.F32.S32 R19, R16 ;  /* 0x0000001000137245 */ /* 0x000fe20000201400 */
[----:B------:R-:W-:Y:S01]  /*3490*/  IMAD R2, R7, UR7, RZ ;  /* 0x0000000707027c24 */ /* 0x000fe2000f8e02ff */
[----:B------:R-:W-:Y:S02]  /*34a0*/  I2FP.F32.S32 R6, R6 ;  /* 0x0000000600067245 */ /* 0x000fe40000201400 */
[----:B------:R-:W-:Y:S01]  /*34b0*/  I2FP.F32.S32 R7, R0 ;  /* 0x0000000000077245 */ /* 0x000fe20000201400 */
[----:B------:R-:W-:Y:S01]  /*34c0*/  FADD R0, R14, R19 ;  /* 0x000000130e007221 */ /* 0x000fe20000000000 */
[----:B------:R-:W-:Y:S01]  /*34d0*/  I2FP.F32.S32 R17, R2 ;  /* 0x0000000200117245 */ /* 0x000fe20000201400 */
[----:B------:R-:W-:Y:S01]  /*34e0*/  FADD R6, R15, R6 ;  /* 0x000000060f067221 */ /* 0x000fe20000000000 */
[----:B-1----:R-:W-:-:S02]  /*34f0*/  IMAD R2, R5, UR4, RZ ;  /* 0x0000000405027c24 */ /* 0x002fc4000f8e02ff */
[----:B------:R-:W-:Y:S01]  /*3500*/  FADD R0, R0, R7 ;  /* 0x0000000700007221 */ /* 0x000fe20000000000 */
[----:B------:R-:W-:Y:S02]  /*3510*/  IMAD R7, R5, UR5, RZ ;  /* 0x0000000505077c24 */ /* 0x000fe4000f8e02ff */
[----:B------:R-:W-:Y:S01]  /*3520*/  FADD R17, R6, R17 ;  /* 0x0000001106117221 */ /* 0x000fe20000000000 */
[----:B------:R-:W-:Y:S02]  /*3530*/  IMAD R6, R4, UR4, RZ ;  /* 0x0000000404067c24 */ /* 0x000fe4000f8e02ff */
[----:B------:R-:W-:Y:S01]  /*3540*/  FFMA R14, R0, R0, RZ ;  /* 0x00000000000e7223 */ /* 0x000fe200000000ff */
[----:B------:R-:W-:Y:S01]  /*3550*/  IMAD R4, R4, UR5, RZ ;  /* 0x0000000504047c24 */ /* 0x000fe2000f8e02ff */
[----:B------:R-:W-:Y:S02]  /*3560*/  I2FP.F32.S32 R5, R2 ;  /* 0x0000000200057245 */ /* 0x000fe40000201400 */
[----:B------:R-:W-:-:S02]  /*3570*/  I2FP.F32.S32 R2, R7 ;  /* 0x0000000700027245 */ /* 0x000fc40000201400 */
[----:B------:R-:W-:Y:S01]  /*3580*/  I2FP.F32.S32 R6, R6 ;  /* 0x0000000600067245 */ /* 0x000fe20000201400 */
[----:B------:R-:W-:Y:S01]  /*3590*/  FADD R0, R10, R5 ;  /* 0x000000050a007221 */ /* 0x000fe20000000000 */
[----:B------:R-:W-:Y:S01]  /*35a0*/  I2FP.F32.S32 R7, R4 ;  /* 0x0000000400077245 */ /* 0x000fe20000201400 */
[----:B------:R-:W-:Y:S01]  /*35b0*/  FFMA R4, R17, R17, R14 ;  /* 0x0000001111047223 */ /* 0x000fe2000000000e */
[----:B------:R-:W-:Y:S01]  /*35c0*/  FADD R13, R13, R2 ;  /* 0x000000020d0d7221 */ /* 0x000fe20000000000 */
[----:B------:R-:W-:Y:S01]  /*35d0*/  FADD R2, R9, R6 ;  /* 0x0000000609027221 */ /* 0x000fe20000000000 */
[C---:B--2---:R-:W-:Y:S02]  /*35e0*/  IMAD R5, R11.reuse, UR6, RZ ;  /* 0x000000060b057c24 */ /* 0x044fe4000f8e02ff */
[----:B------:R-:W-:Y:S01]  /*35f0*/  FADD R7, R12, R7 ;  /* 0x000000070c077221 */ /* 0x000fe20000000000 */
[----:B------:R-:W-:Y:S01]  /*3600*/  IMAD R6, R8, UR6, RZ ;  /* 0x0000000608067c24 */ /* 0x000fe2000f8e02ff */
[----:B------:R-:W-:Y:S01]  /*3610*/  IADD3 R9, PT, PT, R4, -0xd000000, RZ ;  /* 0xf300000004097810 */ /* 0x000fe20007ffe0ff */
[----:B------:R-:W-:Y:S01]  /*3620*/  IMAD R11, R11, UR7, RZ ;  /* 0x000000070b0b7c24 */ /* 0x000fe2000f8e02ff */
[----:B------:R-:W-:Y:S01]  /*3630*/  I2FP.F32.S32 R5, R5 ;  /* 0x0000000500057245 */ /* 0x000fe20000201400 */
[----:B------:R-:W-:Y:S01]  /*3640*/  IMAD R8, R8, UR7, RZ ;  /* 0x0000000708087c24 */ /* 0x000fe2000f8e02ff */
[----:B------:R-:W-:-:S02]  /*3650*/  ISETP.GT.U32.AND P0, PT, R9, 0x727fffff, PT ;  /* 0x727fffff0900780c */ /* 0x000fc40003f04070 */
[----:B------:R-:W-:Y:S01]  /*3660*/  I2FP.F32.S32 R9, R6 ;  /* 0x0000000600097245 */ /* 0x000fe20000201400 */
[----:B------:R-:W-:Y:S01]  /*3670*/  FADD R0, R0, R5 ;  /* 0x0000000500007221 */ /* 0x000fe20000000000 */
[----:B------:R-:W-:Y:S02]  /*3680*/  I2FP.F32.S32 R6, R11 ;  /* 0x0000000b00067245 */ /* 0x000fe40000201400 */
[----:B------:R0:W1:Y:S01]  /*3690*/  MUFU.RSQ R11, R4 ;  /* 0x00000004000b7308 */ /* 0x0000620000001400 */
[----:B------:R-:W-:Y:S01]  /*36a0*/  I2FP.F32.S32 R8, R8 ;  /* 0x0000000800087245 */ /* 0x000fe20000201400 */
[----:B------:R-:W-:Y:S01]  /*36b0*/  FADD R2, R2, R9 ;  /* 0x0000000902027221 */ /* 0x000fe20000000000 */
[----:B------:R-:W-:Y:S01]  /*36c0*/  FADD R6, R13, R6 ;  /* 0x000000060d067221 */ /* 0x000fe20000000000 */
[----:B------:R-:W-:Y:S02]  /*36d0*/  FFMA R5, R0, R0, RZ ;  /* 0x0000000000057223 */ /* 0x000fe400000000ff */
[----:B------:R-:W-:Y:S01]  /*36e0*/  FADD R7, R7, R8 ;  /* 0x0000000807077221 */ /* 0x000fe20000000000 */
[----:B------:R-:W-:Y:S01]  /*36f0*/  FFMA R2, R2, R2, RZ ;  /* 0x0000000202027223 */ /* 0x000fe200000000ff */
[----:B------:R-:W-:-:S03]  /*3700*/  FFMA R6, R6, R6, R5 ;  /* 0x0000000606067223 */ /* 0x000fc60000000005 */
[----:B------:R-:W-:Y:S01]  /*3710*/  FFMA R2, R7, R7, R2 ;  /* 0x0000000707027223 */ /* 0x000fe20000000002 */
[----:B0-----:R-:W-:Y:S06]  /*3720*/  @!P0 BRA `(.L_x_11) ;  /* 0x0000000000108947 */ /* 0x001fec0003800000 */
[----:B------:R-:W-:Y:S02]  /*3730*/  MOV R0, R4 ;  /* 0x0000000400007202 */ /* 0x000fe40000000f00 */
[----:B------:R-:W-:-:S07]  /*3740*/  MOV R10, 0x3760 ;  /* 0x00003760000a7802 */ /* 0x000fce0000000f00 */
[----:B-1----:R-:W-:Y:S05]  /*3750*/  CALL.REL.NOINC `($__internal_0_$__cuda_sm20_sqrt_rn_f32_slowpath) ;  /* 0x0000000000e87944 */ /* 0x002fea0003c00000 */
[----:B------:R-:W-:Y:S05]  /*3760*/  BRA `(.L_x_12) ;  /* 0x0000000000107947 */ /* 0x000fea0003800000 */
.L_x_11:
[----:B-1----:R-:W-:Y:S01]  /*3770*/  FMUL.FTZ R5, R4, R11 ;  /* 0x0000000b04057220 */ /* 0x002fe20000410000 */
[----:B------:R-:W-:-:S03]  /*3780*/  FMUL.FTZ R11, R11, 0.5 ;  /* 0x3f0000000b0b7820 */ /* 0x000fc60000410000 */
[----:B------:R-:W-:-:S04]  /*3790*/  FFMA R0, -R5, R5, R4 ;  /* 0x0000000505007223 */ /* 0x000fc80000000104 */
[----:B------:R-:W-:-:S07]  /*37a0*/  FFMA R0, R0, R11, R5 ;  /* 0x0000000b00007223 */ /* 0x000fce0000000005 */
.L_x_12:
[----:B------:R-:W-:Y:S05]  /*37b0*/  BSYNC.RECONVERGENT B0 ;  /* 0x0000000000007941 */ /* 0x000fea0003800200 */
.L_x_10:
[----:B------:R-:W-:Y:S01]  /*37c0*/  IADD3 R4, PT, PT, R6, -0xd000000, RZ ;  /* 0xf300000006047810 */ /* 0x000fe20007ffe0ff */
[----:B------:R0:W1:Y:S01]  /*37d0*/  MUFU.RSQ R5, R6 ;  /* 0x0000000600057308 */ /* 0x0000620000001400 */
[----:B------:R-:W-:Y:S01]  /*37e0*/  BSSY.RECONVERGENT B0, `(.L_x_13) ;  /* 0x000000c000007945 */ /* 0x000fe20003800200 */
[----:B------:R-:W-:Y:S01]  /*37f0*/  FMUL R11, R0, 0.125 ;  /* 0x3e000000000b7820 */ /* 0x000fe20000400000 */
[----:B------:R-:W-:-:S13]  /*3800*/  ISETP.GT.U32.AND P0, PT, R4, 0x727fffff, PT ;  /* 0x727fffff0400780c */ /* 0x000fda0003f04070 */
[----:B0-----:R-:W-:Y:S05]  /*3810*/  @!P0 BRA `(.L_x_14) ;  /* 0x0000000000108947 */ /* 0x001fea0003800000 */
[----:B------:R-:W-:Y:S02]  /*3820*/  MOV R0, R6 ;  /* 0x0000000600007202 */ /* 0x000fe40000000f00 */
[----:B------:R-:W-:-:S07]  /*3830*/  MOV R10, 0x3850 ;  /* 0x00003850000a7802 */ /* 0x000fce0000000f00 */
[----:B-1----:R-:W-:Y:S05]  /*3840*/  CALL.REL.NOINC `($__internal_0_$__cuda_sm20_sqrt_rn_f32_slowpath) ;  /* 0x0000000000ac7944 */ /* 0x002fea0003c00000 */
[----:B------:R-:W-:Y:S05]  /*3850*/  BRA `(.L_x_15) ;  /* 0x0000000000107947 */ /* 0x000fea0003800000 */
.L_x_14:
[----:B-1----:R-:W-:Y:S01]  /*3860*/  FMUL.FTZ R7, R6, R5 ;  /* 0x0000000506077220 */ /* 0x002fe20000410000 */
[----:B------:R-:W-:-:S03]  /*3870*/  FMUL.FTZ R5, R5, 0.5 ;  /* 0x3f00000005057820 */ /* 0x000fc60000410000 */
[----:B------:R-:W-:-:S04]  /*3880*/  FFMA R0, -R7, R7, R6 ;  /* 0x0000000707007223 */ /* 0x000fc80000000106 */
[----:B------:R-:W-:-:S07]  /*3890*/  FFMA R0, R0, R5, R7 ;  /* 0x0000000500007223 */ /* 0x000fce0000000007 */
.L_x_15:
[----:B------:R-:W-:Y:S05]  /*38a0*/  BSYNC.RECONVERGENT B0 ;  /* 0x0000000000007941 */ /* 0x000fea0003800200 */
.L_x_13:
        /* <DEDUP_REMOVED lines=10> */
.L_x_17:
[----:B-1----:R-:W-:Y:S01]  /*3950*/  FMUL.FTZ R7, R2, R5 ;  /* 0x0000000502077220 */ /* 0x002fe20000410000 */
[----:B------:R-:W-:-:S03]  /*3960*/  FMUL.FTZ R5, R5, 0.5 ;  /* 0x3f00000005057820 */ /* 0x000fc60000410000 */
[----:B------:R-:W-:-:S04]  /*3970*/  FFMA R0, -R7, R7, R2 ;  /* 0x0000000707007223 */ /* 0x000fc80000000102 */
[----:B------:R-:W-:-:S07]  /*3980*/  FFMA R0, R0, R5, R7 ;  /* 0x0000000500007223 */ /* 0x000fce0000000007 */
.L_x_18:
[----:B------:R-:W-:Y:S05]  /*3990*/  BSYNC.RECONVERGENT B0 ;  /* 0x0000000000007941 */ /* 0x000fea0003800200 */
.L_x_16:
[----:B------:R-:W0:Y:S01]  /*39a0*/  LDCU UR6, c[0x0][0x398] ;  /* 0x00007300ff0677ac */ /* 0x000e220008000800 */
[----:B------:R-:W-:Y:S01]  /*39b0*/  FMUL R0, R0, 0.125 ;  /* 0x3e00000000007820 */ /* 0x000fe20000400000 */
[----:B------:R-:W-:Y:S01]  /*39c0*/  FMNMX.NAN R4, R11, 255, PT ;  /* 0x437f00000b047809 */ /* 0x000fe20003820000 */
[----:B------:R-:W1:Y:S01]  /*39d0*/  LDCU.64 UR4, c[0x0][0x388] ;  /* 0x00007100ff0477ac */ /* 0x000e620008000a00 */
[----:B------:R-:W-:Y:S02]  /*39e0*/  FMNMX.NAN R8, R6, 255, PT ;  /* 0x437f000006087809 */ /* 0x000fe40003820000 */
[----:B------:R2:W3:Y:S01]  /*39f0*/  F2I.U32.TRUNC.NTZ R9, R4 ;  /* 0x0000000400097305 */ /* 0x0004e2000020f000 */
[----:B------:R-:W-:-:S07]  /*3a00*/  FMNMX.NAN R0, R0, 255, PT ;  /* 0x437f000000007809 */ /* 0x000fce0003820000 */
[----:B------:R-:W4:Y:S01]  /*3a10*/  F2I.U32.TRUNC.NTZ R11, R8 ;  /* 0x00000008000b7305 */ /* 0x000f22000020f000 */
[----:B0-----:R-:W-:-:S07]  /*3a20*/  IMAD R3, R3, UR6, RZ ;  /* 0x0000000603037c24 */ /* 0x001fce000f8e02ff */
[----:B------:R-:W0:Y:S01]  /*3a30*/  F2I.U32.TRUNC.NTZ R13, R0 ;  /* 0x00000000000d7305 */ /* 0x000e22000020f000 */
[C---:B------:R-:W-:Y:S02]  /*3a40*/  IADD3 R2, PT, PT, R3.reuse, 0x2, RZ ;  /* 0x0000000203027810 */ /* 0x040fe40007ffe0ff */
[----:B------:R-:W-:Y:S02]  /*3a50*/  IADD3 R5, PT, PT, R3, 0x1, RZ ;  /* 0x0000000103057810 */ /* 0x000fe40007ffe0ff */
[----:B-1----:R-:W-:Y:S02]  /*3a60*/  IADD3 R2, P0, PT, R2, UR4, RZ ;  /* 0x0000000402027c10 */ /* 0x002fe4000ff1e0ff */
[----:B--2---:R-:W-:Y:S02]  /*3a70*/  IADD3 R4, P1, PT, R5, UR4, RZ ;  /* 0x0000000405047c10 */ /* 0x004fe4000ff3e0ff */
[----:B------:R-:W-:Y:S02]  /*3a80*/  IADD3 R6, P2, PT, R3, UR4, RZ ;  /* 0x0000000403067c10 */ /* 0x000fe4000ff5e0ff */
[----:B------:R-:W-:-:S02]  /*3a90*/  IADD3.X R3, PT, PT, RZ, UR5, RZ, P0, !PT ;  /* 0x00000005ff037c10 */ /* 0x000fc400087fe4ff */
[----:B------:R-:W-:Y:S02]  /*3aa0*/  IADD3.X R5, PT, PT, RZ, UR5, RZ, P1, !PT ;  /* 0x00000005ff057c10 */ /* 0x000fe40008ffe4ff */
[----:B------:R-:W-:Y:S01]  /*3ab0*/  IADD3.X R7, PT, PT, RZ, UR5, RZ, P2, !PT ;  /* 0x00000005ff077c10 */ /* 0x000fe200097fe4ff */
[----:B---3--:R-:W-:Y:S04]  /*3ac0*/  STG.E.U8 desc[UR10][R2.64], R9 ;  /* 0x0000000902007986 */ /* 0x008fe8000c10110a */
[----:B----4-:R-:W-:Y:S04]  /*3ad0*/  STG.E.U8 desc[UR10][R4.64], R11 ;  /* 0x0000000b04007986 */ /* 0x010fe8000c10110a */
[----:B0-----:R-:W-:Y:S01]  /*3ae0*/  STG.E.U8 desc[UR10][R6.64], R13 ;  /* 0x0000000d06007986 */ /* 0x001fe2000c10110a */
[----:B------:R-:W-:Y:S05]  /*3af0*/  EXIT ;  /* 0x000000000000794d */ /* 0x000fea0003800000 */
        .weak           $__internal_0_$__cuda_sm20_sqrt_rn_f32_slowpath
        .type           $__internal_0_$__cuda_sm20_sqrt_rn_f32_slowpath,@function
        .size           $__internal_0_$__cuda_sm20_sqrt_rn_f32_slowpath,(.L_x_21 - $__internal_0_$__cuda_sm20_sqrt_rn_f32_slowpath)
$__internal_0_$__cuda_sm20_sqrt_rn_f32_slowpath:
[----:B------:R-:W-:-:S13]  /*3b00*/  LOP3.LUT P0, RZ, R0, 0x7fffffff, RZ, 0xc0, !PT ;  /* 0x7fffffff00ff7812 */ /* 0x000fda000780c0ff */
[----:B------:R-:W-:Y:S01]  /*3b10*/  @!P0 MOV R4, R0 ;  /* 0x0000000000048202 */ /* 0x000fe20000000f00 */
[----:B------:R-:W-:Y:S06]  /*3b20*/  @!P0 BRA `(.L_x_19) ;  /* 0x0000000000408947 */ /* 0x000fec0003800000 */
[----:B------:R-:W-:-:S13]  /*3b30*/  FSETP.GEU.FTZ.AND P0, PT, R0, RZ, PT ;  /* 0x000000ff0000720b */ /* 0x000fda0003f1e000 */
[----:B------:R-:W-:Y:S01]  /*3b40*/  @!P0 MOV R4, 0x7fffffff ;  /* 0x7fffffff00048802 */ /* 0x000fe20000000f00 */
[----:B------:R-:W-:Y:S06]  /*3b50*/  @!P0 BRA `(.L_x_19) ;  /* 0x0000000000348947 */ /* 0x000fec0003800000 */
[----:B------:R-:W-:-:S13]  /*3b60*/  FSETP.GTU.FTZ.AND P0, PT, |R0|, +INF , PT ;  /* 0x7f8000000000780b */ /* 0x000fda0003f1c200 */
[----:B------:R-:W-:Y:S01]  /*3b70*/  @P0 FADD.FTZ R4, R0, 1 ;  /* 0x3f80000000040421 */ /* 0x000fe20000010000 */
[----:B------:R-:W-:Y:S06]  /*3b80*/  @P0 BRA `(.L_x_19) ;  /* 0x0000000000280947 */ /* 0x000fec0003800000 */
[----:B------:R-:W-:-:S13]  /*3b90*/  FSETP.NEU.FTZ.AND P0, PT, |R0|, +INF , PT ;  /* 0x7f8000000000780b */ /* 0x000fda0003f1d200 */
[----:B------:R-:W-:-:S04]  /*3ba0*/  @P0 FFMA R5, R0, 1.84467440737095516160e+19, RZ ;  /* 0x5f80000000050823 */ /* 0x000fc800000000ff */
[----:B------:R-:W0:Y:S02]  /*3bb0*/  @P0 MUFU.RSQ R4, R5 ;  /* 0x0000000500040308 */ /* 0x000e240000001400 */
[----:B0-----:R-:W-:Y:S01]  /*3bc0*/  @P0 FMUL.FTZ R8, R5, R4 ;  /* 0x0000000405080220 */ /* 0x001fe20000410000 */
[----:B------:R-:W-:Y:S01]  /*3bd0*/  @P0 FMUL.FTZ R9, R4, 0.5 ;  /* 0x3f00000004090820 */ /* 0x000fe20000410000 */
[----:B------:R-:W-:Y:S02]  /*3be0*/  @!P0 MOV R4, R0 ;  /* 0x0000000000048202 */ /* 0x000fe40000000f00 */
[----:B------:R-:W-:-:S04]  /*3bf0*/  @P0 FADD.FTZ R7, -R8, -RZ ;  /* 0x800000ff08070221 */ /* 0x000fc80000010100 */
[----:B------:R-:W-:-:S04]  /*3c00*/  @P0 FFMA R7, R8, R7, R5 ;  /* 0x0000000708070223 */ /* 0x000fc80000000005 */
[----:B------:R-:W-:-:S04]  /*3c10*/  @P0 FFMA R7, R7, R9, R8 ;  /* 0x0000000907070223 */ /* 0x000fc80000000008 */
[----:B------:R-:W-:-:S07]  /*3c20*/  @P0 FMUL.FTZ R4, R7, 2.3283064365386962891e-10 ;  /* 0x2f80000007040820 */ /* 0x000fce0000410000 */
.L_x_19:
[----:B------:R-:W-:Y:S01]  /*3c30*/  HFMA2 R5, -RZ, RZ, 0, 0 ;  /* 0x00000000ff057431 */ /* 0x000fe200000001ff */
[----:B------:R-:W-:Y:S02]  /*3c40*/  MOV R0, R4 ;  /* 0x0000000400007202 */ /* 0x000fe40000000f00 */
[----:B------:R-:W-:-:S04]  /*3c50*/  MOV R4, R10 ;  /* 0x0000000a00047202 */ /* 0x000fc80000000f00 */
[----:B------:R-:W-:Y:S05]  /*3c60*/  RET.REL.NODEC R4 `(_Z5sobelPhS_jjj) ;  /* 0xffffffc004e47950 */ /* 0x000fea0003c3ffff */
.L_x_20:
[----:B------:R-:W-:-:S00]  /*3c70*/  BRA `(.L_x_20) ;  /* 0xfffffffc00fc7947 */ /* 0x000fc0000383ffff */
[----:B------:R-:W-:-:S00]  /*3c80*/  NOP ;  /* 0x0000000000007918 */ /* 0x000fc00000000000 */
[----:B------:R-:W-:-:S00]  /*3c90*/  NOP ;  /* 0x0000000000007918 */ /* 0x000fc00000000000 */
[----:B------:R-:W-:-:S00]  /*3ca0*/  NOP ;  /* 0x0000000000007918 */ /* 0x000fc00000000000 */
[----:B------:R-:W-:-:S00]  /*3cb0*/  NOP ;  /* 0x0000000000007918 */ /* 0x000fc00000000000 */
[----:B------:R-:W-:-:S00]  /*3cc0*/  NOP ;  /* 0x0000000000007918 */ /* 0x000fc00000000000 */
[----:B------:R-:W-:-:S00]  /*3cd0*/  NOP ;  /* 0x0000000000007918 */ /* 0x000fc00000000000 */
[----:B------:R-:W-:-:S00]  /*3ce0*/  NOP ;  /* 0x0000000000007918 */ /* 0x000fc00000000000 */
[----:B------:R-:W-:-:S00]  /*3cf0*/  NOP ;  /* 0x0000000000007918 */ /* 0x000fc00000000000 */
.L_x_21:


//--------------------- .nv.shared._Z5sobelPhS_jjj --------------------------
	.section	.nv.shared._Z5sobelPhS_jjj,"aw",@nobits
	.sectionflags	@""
.nv.shared._Z5sobelPhS_jjj:
	.zero		5131


//--------------------- .nv.shared.reserved.0     --------------------------
	.section	.nv.shared.reserved.0,"aw",@nobits
	.weak		__nv_reservedSMEM_offset_0_alias
	.size		__nv_reservedSMEM_offset_0_alias, 0, 64
	.other		__nv_reservedSMEM_offset_0_alias,@"STO_CUDA_RESERVED_SHARED STV_DEFAULT"
__nv_reservedSMEM_offset_0_alias:
	.zero		0
	.zero		64


//--------------------- .nv.constant0._Z5sobelPhS_jjj --------------------------
	.section	.nv.constant0._Z5sobelPhS_jjj,"a",@progbits
	.sectionflags	@""
	.align	4
.nv.constant0._Z5sobelPhS_jjj:
	.zero		924


//--------------------- SYMBOLS --------------------------

	.type		.nv.reservedSmem.offset0,@object
	.size		.nv.reservedSmem.offset0,0x4
	.type		.nv.reservedSmem.cap,@object
	.size		.nv.reservedSmem.cap,0x4
